// auto-generated by cutlass_sweep.gemm — config: {"arch": "sm_90", "cluster_m": 1, "cluster_n": 1, "dtype": "fp16", "dtype_b": "fp16", "layout": "nt", "stages": 0, "tile_k": 64, "tile_m": 256, "tile_n": 32}
#include "cutlass/cutlass.h"
#include "cutlass/gemm/collective/collective_builder.hpp"
#include "cutlass/gemm/device/gemm_universal_adapter.h"
#include "cutlass/gemm/kernel/gemm_universal.hpp"
#include "cutlass/epilogue/collective/collective_builder.hpp"

using ElemA = cutlass::half_t;
using ElemB = cutlass::half_t;
using ElemCD = cutlass::half_t;
using Acc  = float;
using TileShape    = cute::Shape<cute::_256, cute::_32, cute::_64>;
using ClusterShape = cute::Shape<cute::_1, cute::_1, cute::_1>;

using CollectiveEpilogue = typename cutlass::epilogue::collective::CollectiveBuilder<
    cutlass::arch::Sm90, cutlass::arch::OpClassTensorOp,
    TileShape, ClusterShape,
    cutlass::epilogue::collective::EpilogueTileAuto,
    Acc, Acc,
    ElemCD, cutlass::layout::RowMajor, 128 / cutlass::sizeof_bits<ElemCD>::value,
    ElemCD, cutlass::layout::RowMajor, 128 / cutlass::sizeof_bits<ElemCD>::value,
    cutlass::epilogue::collective::EpilogueScheduleAuto
  >::CollectiveOp;

using CollectiveMainloop = typename cutlass::gemm::collective::CollectiveBuilder<
    cutlass::arch::Sm90, cutlass::arch::OpClassTensorOp,
    ElemA, cutlass::layout::RowMajor, 128 / cutlass::sizeof_bits<ElemA>::value,
    ElemB, cutlass::layout::ColumnMajor, 128 / cutlass::sizeof_bits<ElemB>::value,
    Acc,
    TileShape, ClusterShape,
    cutlass::gemm::collective::StageCountAutoCarveout<static_cast<int>(sizeof(typename CollectiveEpilogue::SharedStorage))>,
    cutlass::gemm::collective::KernelScheduleAuto
  >::CollectiveOp;

using GemmKernel = cutlass::gemm::kernel::GemmUniversal<
    cute::Shape<int,int,int,int>,
    CollectiveMainloop,
    CollectiveEpilogue
>;
using Gemm = cutlass::gemm::device::GemmUniversalAdapter<GemmKernel>;

// Force the device kernel symbol into the cubin without needing a host main.
auto* _anchor = &cutlass::device_kernel<GemmKernel>;


// ===== COMPILED SASS (sm_90a) =====

	.target	sm_90a

	.elftype	@"ET_EXEC"


//--------------------- .note.nv.tkinfo           --------------------------
	.section	.note.nv.tkinfo,"",@"SHT_NOTE"
	.sectionflags	@"SHF_NOTE_NV_TKINFO"
	.tkinfo
        /*0018*/ 	.word	0x00000002
        /*0030*/ 	.string	""
        /*0030*/ 	.string	"ptxas"
        /*0030*/ 	.string	"Cuda compilation tools, release 13.0, V13.0.88"
        /*0030*/ 	.string	"Build cuda_13.0.r13.0/compiler.36424714_0"
        /*0030*/ 	.string	"-arch sm_90a -m 64 "



//--------------------- .note.nv.cuinfo           --------------------------
	.section	.note.nv.cuinfo,"",@"SHT_NOTE"
	.sectionflags	@"SHF_NOTE_NV_CUINFO"
        /*0018*/ 	.short	0x0002
        /*001a*/ 	.short	0x005a
        /*001c*/ 	.short	0x0082
	.zero		2


//--------------------- .nv.info                  --------------------------
	.section	.nv.info,"",@"SHT_CUDA_INFO"
	.align	4


	//----- nvinfo : EIATTR_REGCOUNT
	.align		4
        /*0000*/ 	.byte	0x04, 0x2f
        /*0002*/ 	.short	(.L_15 - .L_14)
	.align		4
.L_14:
        /*0004*/ 	.word	index@(_ZN7cutlass13device_kernelINS_4gemm6kernel13GemmUniversalIN4cute5tupleIJiiiiEEENS1_10collective13CollectiveMmaINS1_34MainloopSm90TmaGmmaWarpSpecializedILi6ENS5_IJNS4_1CILi1EEESB_SB_EEENS1_35KernelTmaWarpSpecializedCooperativeEEENS5_IJNSA_ILi256EEENSA_ILi32EEENSA_ILi64EEEEEENS_6half_tENS5_IJlSB_lEEESJ_SK_NS4_8TiledMMAINS4_8MMA_AtomIJNS4_4SM904GMMA25MMA_64x32x16_F32F16F16_SSILNSO_5MajorE0ELSQ_0ELNSO_7ScaleInE1ELSR_1EEEEEENS4_6LayoutINS5_IJNSA_ILi2EEESB_SB_EEENS5_IJSB_NSA_ILi0EEESX_EEEEENS5_IJNS4_10UnderscoreES10_S10_EEEEENS4_13SM90_TMA_LOADENS4_14ComposedLayoutINS4_7SwizzleILi3ELi4ELi3EEENS4_18smem_ptr_flag_bitsILi16EEENSU_INS5_IJNSA_ILi8EEESH_EEENS5_IJSH_SB_EEEEEEEvNS4_8identityES13_S1D_vS1E_EENS_8epilogue10collective6detail29Sm90TmaWarpSpecializedAdapterINS1H_15DefaultEpilogueISJ_SK_SK_NS1G_6thread17LinearCombinationISJ_Li1EffLNS1L_9ScaleType4KindE0ELNS_15FloatRoundStyleE2ESJ_EENS1_15EpilogueDefaultEEEEEvvEEEEvNT_6ParamsE)
        /*0008*/ 	.word	0x000000a8


	//----- nvinfo : EIATTR_FRAME_SIZE
	.align		4
.L_15:
        /*000c*/ 	.byte	0x04, 0x11
        /*000e*/ 	.short	(.L_17 - .L_16)
	.align		4
.L_16:
        /*0010*/ 	.word	index@(_ZN7cutlass13device_kernelINS_4gemm6kernel13GemmUniversalIN4cute5tupleIJiiiiEEENS1_10collective13CollectiveMmaINS1_34MainloopSm90TmaGmmaWarpSpecializedILi6ENS5_IJNS4_1CILi1EEESB_SB_EEENS1_35KernelTmaWarpSpecializedCooperativeEEENS5_IJNSA_ILi256EEENSA_ILi32EEENSA_ILi64EEEEEENS_6half_tENS5_IJlSB_lEEESJ_SK_NS4_8TiledMMAINS4_8MMA_AtomIJNS4_4SM904GMMA25MMA_64x32x16_F32F16F16_SSILNSO_5MajorE0ELSQ_0ELNSO_7ScaleInE1ELSR_1EEEEEENS4_6LayoutINS5_IJNSA_ILi2EEESB_SB_EEENS5_IJSB_NSA_ILi0EEESX_EEEEENS5_IJNS4_10UnderscoreES10_S10_EEEEENS4_13SM90_TMA_LOADENS4_14ComposedLayoutINS4_7SwizzleILi3ELi4ELi3EEENS4_18smem_ptr_flag_bitsILi16EEENSU_INS5_IJNSA_ILi8EEESH_EEENS5_IJSH_SB_EEEEEEEvNS4_8identityES13_S1D_vS1E_EENS_8epilogue10collective6detail29Sm90TmaWarpSpecializedAdapterINS1H_15DefaultEpilogueISJ_SK_SK_NS1G_6thread17LinearCombinationISJ_Li1EffLNS1L_9ScaleType4KindE0ELNS_15FloatRoundStyleE2ESJ_EENS1_15EpilogueDefaultEEEEEvvEEEEvNT_6ParamsE)
        /*0014*/ 	.word	0x00000000


	//----- nvinfo : EIATTR_MIN_STACK_SIZE
	.align		4
.L_17:
        /*0018*/ 	.byte	0x04, 0x12
        /*001a*/ 	.short	(.L_19 - .L_18)
	.align		4
.L_18:
        /*001c*/ 	.word	index@(_ZN7cutlass13device_kernelINS_4gemm6kernel13GemmUniversalIN4cute5tupleIJiiiiEEENS1_10collective13CollectiveMmaINS1_34MainloopSm90TmaGmmaWarpSpecializedILi6ENS5_IJNS4_1CILi1EEESB_SB_EEENS1_35KernelTmaWarpSpecializedCooperativeEEENS5_IJNSA_ILi256EEENSA_ILi32EEENSA_ILi64EEEEEENS_6half_tENS5_IJlSB_lEEESJ_SK_NS4_8TiledMMAINS4_8MMA_AtomIJNS4_4SM904GMMA25MMA_64x32x16_F32F16F16_SSILNSO_5MajorE0ELSQ_0ELNSO_7ScaleInE1ELSR_1EEEEEENS4_6LayoutINS5_IJNSA_ILi2EEESB_SB_EEENS5_IJSB_NSA_ILi0EEESX_EEEEENS5_IJNS4_10UnderscoreES10_S10_EEEEENS4_13SM90_TMA_LOADENS4_14ComposedLayoutINS4_7SwizzleILi3ELi4ELi3EEENS4_18smem_ptr_flag_bitsILi16EEENSU_INS5_IJNSA_ILi8EEESH_EEENS5_IJSH_SB_EEEEEEEvNS4_8identityES13_S1D_vS1E_EENS_8epilogue10collective6detail29Sm90TmaWarpSpecializedAdapterINS1H_15DefaultEpilogueISJ_SK_SK_NS1G_6thread17LinearCombinationISJ_Li1EffLNS1L_9ScaleType4KindE0ELNS_15FloatRoundStyleE2ESJ_EENS1_15EpilogueDefaultEEEEEvvEEEEvNT_6ParamsE)
        /*0020*/ 	.word	0x00000000
.L_19:


//--------------------- .nv.compat                --------------------------
	.section	.nv.compat,"",@"SHT_CUDA_COMPAT_INFO"
	.align	4
        /*0000*/ 	.byte	0x02, 0x09, 0x01, 0x00, 0x02, 0x02, 0x04, 0x00, 0x02, 0x05, 0x05, 0x00, 0x03, 0x07, 0x01, 0x01
        /*0010*/ 	.byte	0x02, 0x03, 0x01, 0x00, 0x02, 0x06, 0x01, 0x00, 0x04, 0x0b, 0x08, 0x00, 0x00, 0x00, 0x00, 0x00
        /*0020*/ 	.byte	0x00, 0x00, 0x00, 0x00


//--------------------- .nv.info._ZN7cutlass13device_kernelINS_4gemm6kernel13GemmUniversalIN4cute5tupleIJiiiiEEENS1_10collective13CollectiveMmaINS1_34MainloopSm90TmaGmmaWarpSpecializedILi6ENS5_IJNS4_1CILi1EEESB_SB_EEENS1_35KernelTmaWarpSpecializedCooperativeEEENS5_IJNSA_ILi256EEENSA_ILi32EEENSA_ILi64EEEEEENS_6half_tENS5_IJlSB_lEEESJ_SK_NS4_8TiledMMAINS4_8MMA_AtomIJNS4_4SM904GMMA25MMA_64x32x16_F32F16F16_SSILNSO_5MajorE0ELSQ_0ELNSO_7ScaleInE1ELSR_1EEEEEENS4_6LayoutINS5_IJNSA_ILi2EEESB_SB_EEENS5_IJSB_NSA_ILi0EEESX_EEEEENS5_IJNS4_10UnderscoreES10_S10_EEEEENS4_13SM90_TMA_LOADENS4_14ComposedLayoutINS4_7SwizzleILi3ELi4ELi3EEENS4_18smem_ptr_flag_bitsILi16EEENSU_INS5_IJNSA_ILi8EEESH_EEENS5_IJSH_SB_EEEEEEEvNS4_8identityES13_S1D_vS1E_EENS_8epilogue10collective6detail29Sm90TmaWarpSpecializedAdapterINS1H_15DefaultEpilogueISJ_SK_SK_NS1G_6thread17LinearCombinationISJ_Li1EffLNS1L_9ScaleType4KindE0ELNS_15FloatRoundStyleE2ESJ_EENS1_15EpilogueDefaultEEEEEvvEEEEvNT_6ParamsE --------------------------
	.section	.nv.info._ZN7cutlass13device_kernelINS_4gemm6kernel13GemmUniversalIN4cute5tupleIJiiiiEEENS1_10collective13CollectiveMmaINS1_34MainloopSm90TmaGmmaWarpSpecializedILi6ENS5_IJNS4_1CILi1EEESB_SB_EEENS1_35KernelTmaWarpSpecializedCooperativeEEENS5_IJNSA_ILi256EEENSA_ILi32EEENSA_ILi64EEEEEENS_6half_tENS5_IJlSB_lEEESJ_SK_NS4_8TiledMMAINS4_8MMA_AtomIJNS4_4SM904GMMA25MMA_64x32x16_F32F16F16_SSILNSO_5MajorE0ELSQ_0ELNSO_7ScaleInE1ELSR_1EEEEEENS4_6LayoutINS5_IJNSA_ILi2EEESB_SB_EEENS5_IJSB_NSA_ILi0EEESX_EEEEENS5_IJNS4_10UnderscoreES10_S10_EEEEENS4_13SM90_TMA_LOADENS4_14ComposedLayoutINS4_7SwizzleILi3ELi4ELi3EEENS4_18smem_ptr_flag_bitsILi16EEENSU_INS5_IJNSA_ILi8EEESH_EEENS5_IJSH_SB_EEEEEEEvNS4_8identityES13_S1D_vS1E_EENS_8epilogue10collective6detail29Sm90TmaWarpSpecializedAdapterINS1H_15DefaultEpilogueISJ_SK_SK_NS1G_6thread17LinearCombinationISJ_Li1EffLNS1L_9ScaleType4KindE0ELNS_15FloatRoundStyleE2ESJ_EENS1_15EpilogueDefaultEEEEEvvEEEEvNT_6ParamsE,"",@"SHT_CUDA_INFO"
	.sectionflags	@""
	.align	4


	//----- nvinfo : EIATTR_CUDA_API_VERSION
	.align		4
        /*0000*/ 	.byte	0x04, 0x37
        /*0002*/ 	.short	(.L_21 - .L_20)
.L_20:
        /*0004*/ 	.word	0x00000082


	//----- nvinfo : EIATTR_KPARAM_INFO
	.align		4
.L_21:
        /*0008*/ 	.byte	0x04, 0x17
        /*000a*/ 	.short	(.L_23 - .L_22)
.L_22:
        /*000c*/ 	.word	0x00000000
        /*0010*/ 	.short	0x0000
        /*0012*/ 	.short	0x0070
        /*0014*/ 	.byte	0x00, 0xf0, 0x01, 0x10


	//----- nvinfo : EIATTR_SPARSE_MMA_MASK
	.align		4
.L_23:
        /*0018*/ 	.byte	0x03, 0x50
        /*001a*/ 	.short	0x0000


	//----- nvinfo : EIATTR_MAXREG_COUNT
	.align		4
        /*001c*/ 	.byte	0x03, 0x1b
        /*001e*/ 	.short	0x00a8


	//----- nvinfo : EIATTR_NUM_BARRIERS
	.align		4
        /*0020*/ 	.byte	0x02, 0x4c
        /*0022*/ 	.byte	0x01
	.zero		1


	//----- nvinfo : EIATTR_EXTERNS
	.align		4
        /*0024*/ 	.byte	0x04, 0x0f
        /*0026*/ 	.short	(.L_25 - .L_24)


	//   ....[0]....
	.align		4
.L_24:
        /*0028*/ 	.word	index@(__assertfail)


	//----- nvinfo : EIATTR_MERCURY_ISA_VERSION
	.align		4
.L_25:
        /*002c*/ 	.byte	0x03, 0x5f
        /*002e*/ 	.short	0x0101


	//----- nvinfo : EIATTR_INT_WARP_WIDE_INSTR_OFFSETS
	.align		4
        /*0030*/ 	.byte	0x04, 0x31
        /*0032*/ 	.short	(.L_27 - .L_26)


	//   ....[0]....
.L_26:
        /*0034*/ 	.word	0x000003f0


	//   ....[1]....
        /*0038*/ 	.word	0x00000420


	//   ....[2]....
        /*003c*/ 	.word	0x00000500


	//----- nvinfo : EIATTR_COOP_GROUP_MASK_REGIDS
	.align		4
.L_27:
        /*0040*/ 	.byte	0x04, 0x29
        /*0042*/ 	.short	(.L_29 - .L_28)


	//   ....[0]....
.L_28:
        /*0044*/ 	.word	0xffffffff


	//   ....[1]....
        /*0048*/ 	.word	0xffffffff


	//   ....[2]....
        /*004c*/ 	.word	0xffffffff


	//   ....[3]....
        /*0050*/ 	.word	0xffffffff


	//   ....[4]....
        /*0054*/ 	.word	0xffffffff


	//----- nvinfo : EIATTR_COOP_GROUP_INSTR_OFFSETS
	.align		4
.L_29:
        /*0058*/ 	.byte	0x04, 0x28
        /*005a*/ 	.short	(.L_31 - .L_30)


	//   ....[0]....
.L_30:
        /*005c*/ 	.word	0x00000060


	//   ....[1]....
        /*0060*/ 	.word	0x00000070


	//   ....[2]....
        /*0064*/ 	.word	0x00000130


	//   ....[3]....
        /*0068*/ 	.word	0x00000300


	//   ....[4]....
        /*006c*/ 	.word	0x00000fb0


	//----- nvinfo : EIATTR_REG_RECONFIG
	.align		4
.L_31:
        /*0070*/ 	.byte	0x01, 0x54
	.zero		2


	//----- nvinfo : EIATTR_SYSCALL_OFFSETS
	.align		4
        /*0074*/ 	.byte	0x04, 0x46
        /*0076*/ 	.short	(.L_33 - .L_32)


	//   ....[0]....
.L_32:
        /*0078*/ 	.word	0x00001170


	//----- nvinfo : EIATTR_MBARRIER_INSTR_OFFSETS
	.align		4
.L_33:
        /*007c*/ 	.byte	0x04, 0x39
        /*007e*/ 	.short	(.L_35 - .L_34)


	//   ....[0]....
.L_34:
        /*0080*/ 	.word	0x00000230
        /*0084*/ 	.word	0x000000ff
        /*0088*/ 	.word	0x00000000
        /*008c*/ 	.short	0x0100
        /*008e*/ 	.byte	0x08
	.zero		1


	//   ....[1]....
        /*0090*/ 	.word	0x00000240
        /*0094*/ 	.word	0x000000ff
        /*0098*/ 	.word	0x00000030
        /*009c*/ 	.short	0x0100
        /*009e*/ 	.byte	0x08
	.zero		1


	//   ....[2]....
        /*00a0*/ 	.word	0x00000250
        /*00a4*/ 	.word	0x000000ff
        /*00a8*/ 	.word	0x00000008
        /*00ac*/ 	.short	0x0100
        /*00ae*/ 	.byte	0x08
	.zero		1


	//   ....[3]....
        /*00b0*/ 	.word	0x00000260
        /*00b4*/ 	.word	0x000000ff
        /*00b8*/ 	.word	0x00000038
        /*00bc*/ 	.short	0x0100
        /*00be*/ 	.byte	0x08
	.zero		1


	//   ....[4]....
        /*00c0*/ 	.word	0x00000270
        /*00c4*/ 	.word	0x000000ff
        /*00c8*/ 	.word	0x00000010
        /*00cc*/ 	.short	0x0100
        /*00ce*/ 	.byte	0x08
	.zero		1


	//   ....[5]....
        /*00d0*/ 	.word	0x00000280
        /*00d4*/ 	.word	0x000000ff
        /*00d8*/ 	.word	0x00000040
        /*00dc*/ 	.short	0x0100
        /*00de*/ 	.byte	0x08
	.zero		1


	//   ....[6]....
        /*00e0*/ 	.word	0x00000290
        /*00e4*/ 	.word	0x000000ff
        /*00e8*/ 	.word	0x00000018
        /*00ec*/ 	.short	0x0100
        /*00ee*/ 	.byte	0x08
	.zero		1


	//   ....[7]....
        /*00f0*/ 	.word	0x000002a0
        /*00f4*/ 	.word	0x000000ff
        /*00f8*/ 	.word	0x00000048
        /*00fc*/ 	.short	0x0100
        /*00fe*/ 	.byte	0x08
	.zero		1


	//   ....[8]....
        /*0100*/ 	.word	0x000002b0
        /*0104*/ 	.word	0x000000ff
        /*0108*/ 	.word	0x00000020
        /*010c*/ 	.short	0x0100
        /*010e*/ 	.byte	0x08
	.zero		1


	//   ....[9]....
        /*0110*/ 	.word	0x000002c0
        /*0114*/ 	.word	0x000000ff
        /*0118*/ 	.word	0x00000050
        /*011c*/ 	.short	0x0100
        /*011e*/ 	.byte	0x08
	.zero		1


	//   ....[10]....
        /*0120*/ 	.word	0x000002d0
        /*0124*/ 	.word	0x000000ff
        /*0128*/ 	.word	0x00000028
        /*012c*/ 	.short	0x0100
        /*012e*/ 	.byte	0x08
	.zero		1


	//   ....[11]....
        /*0130*/ 	.word	0x000002e0
        /*0134*/ 	.word	0x000000ff
        /*0138*/ 	.word	0x00000058
        /*013c*/ 	.short	0x0100
        /*013e*/ 	.byte	0x08
	.zero		1


	//   ....[12]....
        /*0140*/ 	.word	0x00000570
        /*0144*/ 	.word	0x000000ff
        /*0148*/ 	.word	0x00000070
        /*014c*/ 	.short	0x0100
        /*014e*/ 	.byte	0x06
	.zero		1


	//   ....[13]....
        /*0150*/ 	.word	0x000005d0
        /*0154*/ 	.word	0x000000ff
        /*0158*/ 	.word	0x00000078
        /*015c*/ 	.short	0x0100
        /*015e*/ 	.byte	0x06
	.zero		1


	//   ....[14]....
        /*0160*/ 	.word	0x000011f0
        /*0164*/ 	.word	0x00000003
        /*0168*/ 	.word	0x00000000
        /*016c*/ 	.short	0x010a
        /*016e*/ 	.byte	0x3f
	.zero		1


	//   ....[15]....
        /*0170*/ 	.word	0x00001230
        /*0174*/ 	.word	0x00000003
        /*0178*/ 	.word	0x00000000
        /*017c*/ 	.short	0x010a
        /*017e*/ 	.byte	0x3f
	.zero		1


	//   ....[16]....
        /*0180*/ 	.word	0x00001750
        /*0184*/ 	.word	0x000000ff
        /*0188*/ 	.word	0x00000000
        /*018c*/ 	.short	0x010a
        /*018e*/ 	.byte	0x08
	.zero		1


	//   ....[17]....
        /*0190*/ 	.word	0x00001790
        /*0194*/ 	.word	0x000000ff
        /*0198*/ 	.word	0x00000000
        /*019c*/ 	.short	0x010a
        /*019e*/ 	.byte	0x08
	.zero		1


	//   ....[18]....
        /*01a0*/ 	.word	0x00001b70
        /*01a4*/ 	.word	0x000000ff
        /*01a8*/ 	.word	0x00000000
        /*01ac*/ 	.short	0x0101
        /*01ae*/ 	.byte	0x08
	.zero		1


	//   ....[19]....
        /*01b0*/ 	.word	0x00001d70
        /*01b4*/ 	.word	0x000000ff
        /*01b8*/ 	.word	0x00000000
        /*01bc*/ 	.short	0x0101
        /*01be*/ 	.byte	0x06
	.zero		1


	//   ....[20]....
        /*01c0*/ 	.word	0x00005670
        /*01c4*/ 	.word	0x0000000e
        /*01c8*/ 	.word	0x00000030
        /*01cc*/ 	.short	0x010a
        /*01ce*/ 	.byte	0x3f
	.zero		1


	//   ....[21]....
        /*01d0*/ 	.word	0x000059f0
        /*01d4*/ 	.word	0x00000006
        /*01d8*/ 	.word	0x00000078
        /*01dc*/ 	.short	0x0101
        /*01de*/ 	.byte	0x3f
	.zero		1


	//   ....[22]....
        /*01e0*/ 	.word	0x00006120
        /*01e4*/ 	.word	0x00000007
        /*01e8*/ 	.word	0x00000000
        /*01ec*/ 	.short	0x010a
        /*01ee*/ 	.byte	0x3f
	.zero		1


	//   ....[23]....
        /*01f0*/ 	.word	0x000061a0
        /*01f4*/ 	.word	0x00000009
        /*01f8*/ 	.word	0x00000000
        /*01fc*/ 	.short	0x010a
        /*01fe*/ 	.byte	0x3f
	.zero		1


	//   ....[24]....
        /*0200*/ 	.word	0x00006230
        /*0204*/ 	.word	0x00000006
        /*0208*/ 	.word	0x00000000
        /*020c*/ 	.short	0x010a
        /*020e*/ 	.byte	0x3f
	.zero		1


	//   ....[25]....
        /*0210*/ 	.word	0x000062c0
        /*0214*/ 	.word	0x00000009
        /*0218*/ 	.word	0x00000000
        /*021c*/ 	.short	0x010a
        /*021e*/ 	.byte	0x3f
	.zero		1


	//   ....[26]....
        /*0220*/ 	.word	0x00006350
        /*0224*/ 	.word	0x00000006
        /*0228*/ 	.word	0x00000000
        /*022c*/ 	.short	0x010a
        /*022e*/ 	.byte	0x3f
	.zero		1


	//   ....[27]....
        /*0230*/ 	.word	0x000063e0
        /*0234*/ 	.word	0x00000003
        /*0238*/ 	.word	0x00000000
        /*023c*/ 	.short	0x010a
        /*023e*/ 	.byte	0x3f
	.zero		1


	//   ....[28]....
        /*0240*/ 	.word	0x00006440
        /*0244*/ 	.word	0x00000003
        /*0248*/ 	.word	0x00000000
        /*024c*/ 	.short	0x010a
        /*024e*/ 	.byte	0x3f
	.zero		1


	//   ....[29]....
        /*0250*/ 	.word	0x000064a0
        /*0254*/ 	.word	0x00000004
        /*0258*/ 	.word	0x00000000
        /*025c*/ 	.short	0x010a
        /*025e*/ 	.byte	0x3f
	.zero		1


	//   ....[30]....
        /*0260*/ 	.word	0x00006570
        /*0264*/ 	.word	0x0000000e
        /*0268*/ 	.word	0x00000030
        /*026c*/ 	.short	0x010a
        /*026e*/ 	.byte	0x3f
	.zero		1


	//   ....[31]....
        /*0270*/ 	.word	0x00006640
        /*0274*/ 	.word	0x00000007
        /*0278*/ 	.word	0x00000000
        /*027c*/ 	.short	0x010a
        /*027e*/ 	.byte	0x3f
	.zero		1


	//   ....[32]....
        /*0280*/ 	.word	0x00006690
        /*0284*/ 	.word	0x00000009
        /*0288*/ 	.word	0x00000000
        /*028c*/ 	.short	0x010a
        /*028e*/ 	.byte	0x3f
	.zero		1


	//   ....[33]....
        /*0290*/ 	.word	0x000066e0
        /*0294*/ 	.word	0x00000006
        /*0298*/ 	.word	0x00000000
        /*029c*/ 	.short	0x010a
        /*029e*/ 	.byte	0x3f
	.zero		1


	//   ....[34]....
        /*02a0*/ 	.word	0x00006730
        /*02a4*/ 	.word	0x00000009
        /*02a8*/ 	.word	0x00000000
        /*02ac*/ 	.short	0x010a
        /*02ae*/ 	.byte	0x3f
	.zero		1


	//   ....[35]....
        /*02b0*/ 	.word	0x00006780
        /*02b4*/ 	.word	0x00000006
        /*02b8*/ 	.word	0x00000000
        /*02bc*/ 	.short	0x010a
        /*02be*/ 	.byte	0x3f
	.zero		1


	//----- nvinfo : EIATTR_NUM_MBARRIERS
	.align		4
.L_35:
        /*02c0*/ 	.byte	0x03, 0x38
        /*02c2*/ 	.short	0x000e


	//----- nvinfo : EIATTR_EXIT_INSTR_OFFSETS
	.align		4
        /*02c4*/ 	.byte	0x04, 0x1c
        /*02c6*/ 	.short	(.L_37 - .L_36)


	//   ....[0]....
.L_36:
        /*02c8*/ 	.word	0x00000620


	//   ....[1]....
        /*02cc*/ 	.word	0x00000ee0


	//   ....[2]....
        /*02d0*/ 	.word	0x00004ce0


	//   ....[3]....
        /*02d4*/ 	.word	0x00005310


	//   ....[4]....
        /*02d8*/ 	.word	0x00006430


	//----- nvinfo : EIATTR_MAX_THREADS
	.align		4
.L_37:
        /*02dc*/ 	.byte	0x04, 0x05
        /*02de*/ 	.short	(.L_39 - .L_38)
.L_38:
        /*02e0*/ 	.word	0x00000180
        /*02e4*/ 	.word	0x00000001
        /*02e8*/ 	.word	0x00000001


	//----- nvinfo : EIATTR_CRS_STACK_SIZE
	.align		4
.L_39:
        /*02ec*/ 	.byte	0x04, 0x1e
        /*02ee*/ 	.short	(.L_41 - .L_40)
.L_40:
        /*02f0*/ 	.word	0x00000000


	//----- nvinfo : EIATTR_CBANK_PARAM_SIZE
	.align		4
.L_41:
        /*02f4*/ 	.byte	0x03, 0x19
        /*02f6*/ 	.short	0x0470


	//----- nvinfo : EIATTR_PARAM_CBANK
	.align		4
        /*02f8*/ 	.byte	0x04, 0x0a
        /*02fa*/ 	.short	(.L_43 - .L_42)
	.align		4
.L_42:
        /*02fc*/ 	.word	index@(.nv.constant0._ZN7cutlass13device_kernelINS_4gemm6kernel13GemmUniversalIN4cute5tupleIJiiiiEEENS1_10collective13CollectiveMmaINS1_34MainloopSm90TmaGmmaWarpSpecializedILi6ENS5_IJNS4_1CILi1EEESB_SB_EEENS1_35KernelTmaWarpSpecializedCooperativeEEENS5_IJNSA_ILi256EEENSA_ILi32EEENSA_ILi64EEEEEENS_6half_tENS5_IJlSB_lEEESJ_SK_NS4_8TiledMMAINS4_8MMA_AtomIJNS4_4SM904GMMA25MMA_64x32x16_F32F16F16_SSILNSO_5MajorE0ELSQ_0ELNSO_7ScaleInE1ELSR_1EEEEEENS4_6LayoutINS5_IJNSA_ILi2EEESB_SB_EEENS5_IJSB_NSA_ILi0EEESX_EEEEENS5_IJNS4_10UnderscoreES10_S10_EEEEENS4_13SM90_TMA_LOADENS4_14ComposedLayoutINS4_7SwizzleILi3ELi4ELi3EEENS4_18smem_ptr_flag_bitsILi16EEENSU_INS5_IJNSA_ILi8EEESH_EEENS5_IJSH_SB_EEEEEEEvNS4_8identityES13_S1D_vS1E_EENS_8epilogue10collective6detail29Sm90TmaWarpSpecializedAdapterINS1H_15DefaultEpilogueISJ_SK_SK_NS1G_6thread17LinearCombinationISJ_Li1EffLNS1L_9ScaleType4KindE0ELNS_15FloatRoundStyleE2ESJ_EENS1_15EpilogueDefaultEEEEEvvEEEEvNT_6ParamsE)
        /*0300*/ 	.short	0x0210
        /*0302*/ 	.short	0x0470


	//----- nvinfo : EIATTR_SW_WAR
	.align		4
.L_43:
        /*0304*/ 	.byte	0x04, 0x36
        /*0306*/ 	.short	(.L_45 - .L_44)
.L_44:
        /*0308*/ 	.word	0x00000008
.L_45:


//--------------------- .nv.callgraph             --------------------------
	.section	.nv.callgraph,"",@"SHT_CUDA_CALLGRAPH"
	.align	4
	.sectionentsize	8
	.align		4
        /*0000*/ 	.word	0x00000000
	.align		4
        /*0004*/ 	.word	0xffffffff
	.align		4
        /*0008*/ 	.word	index@(_ZN7cutlass13device_kernelINS_4gemm6kernel13GemmUniversalIN4cute5tupleIJiiiiEEENS1_10collective13CollectiveMmaINS1_34MainloopSm90TmaGmmaWarpSpecializedILi6ENS5_IJNS4_1CILi1EEESB_SB_EEENS1_35KernelTmaWarpSpecializedCooperativeEEENS5_IJNSA_ILi256EEENSA_ILi32EEENSA_ILi64EEEEEENS_6half_tENS5_IJlSB_lEEESJ_SK_NS4_8TiledMMAINS4_8MMA_AtomIJNS4_4SM904GMMA25MMA_64x32x16_F32F16F16_SSILNSO_5MajorE0ELSQ_0ELNSO_7ScaleInE1ELSR_1EEEEEENS4_6LayoutINS5_IJNSA_ILi2EEESB_SB_EEENS5_IJSB_NSA_ILi0EEESX_EEEEENS5_IJNS4_10UnderscoreES10_S10_EEEEENS4_13SM90_TMA_LOADENS4_14ComposedLayoutINS4_7SwizzleILi3ELi4ELi3EEENS4_18smem_ptr_flag_bitsILi16EEENSU_INS5_IJNSA_ILi8EEESH_EEENS5_IJSH_SB_EEEEEEEvNS4_8identityES13_S1D_vS1E_EENS_8epilogue10collective6detail29Sm90TmaWarpSpecializedAdapterINS1H_15DefaultEpilogueISJ_SK_SK_NS1G_6thread17LinearCombinationISJ_Li1EffLNS1L_9ScaleType4KindE0ELNS_15FloatRoundStyleE2ESJ_EENS1_15EpilogueDefaultEEEEEvvEEEEvNT_6ParamsE)
	.align		4
        /*000c*/ 	.word	index@(__assertfail)
	.align		4
        /*0010*/ 	.word	0x00000000
	.align		4
        /*0014*/ 	.word	0xfffffffe
	.align		4
        /*0018*/ 	.word	0x00000000
	.align		4
        /*001c*/ 	.word	0xfffffffd
	.align		4
        /*0020*/ 	.word	0x00000000
	.align		4
        /*0024*/ 	.word	0xfffffffc


//--------------------- .nv.constant4             --------------------------
	.section	.nv.constant4,"a",@progbits
	.align	8
	.align		8
.nv.constant4:
        /*0000*/ 	.dword	__assertfail
	.align		8
        /*0008*/ 	.dword	__unnamed_1
	.align		8
        /*0010*/ 	.dword	_ZN40_INTERNAL_e871244d_4_k_cu_7b0bdf04_130894cuda3std3__45__cpo5beginE
	.align		8
        /*0018*/ 	.dword	_ZN40_INTERNAL_e871244d_4_k_cu_7b0bdf04_130894cuda3std3__45__cpo3endE
	.align		8
        /*0020*/ 	.dword	_ZN40_INTERNAL_e871244d_4_k_cu_7b0bdf04_130894cuda3std3__45__cpo6cbeginE
	.align		8
        /*0028*/ 	.dword	_ZN40_INTERNAL_e871244d_4_k_cu_7b0bdf04_130894cuda3std3__45__cpo4cendE
	.align		8
        /*0030*/ 	.dword	_ZN40_INTERNAL_e871244d_4_k_cu_7b0bdf04_130894cuda3std3__442_GLOBAL__N__e871244d_4_k_cu_7b0bdf04_130896ignoreE
	.align		8
        /*0038*/ 	.dword	_ZN40_INTERNAL_e871244d_4_k_cu_7b0bdf04_130894cuda3std3__419piecewise_constructE
	.align		8
        /*0040*/ 	.dword	_ZN40_INTERNAL_e871244d_4_k_cu_7b0bdf04_130894cuda3std3__48in_placeE
	.align		8
        /*0048*/ 	.dword	_ZN40_INTERNAL_e871244d_4_k_cu_7b0bdf04_130894cuda3std6ranges3__45__cpo4swapE
	.align		8
        /*0050*/ 	.dword	_ZN40_INTERNAL_e871244d_4_k_cu_7b0bdf04_130894cuda3std6ranges3__45__cpo9iter_moveE
	.align		8
        /*0058*/ 	.dword	_ZN40_INTERNAL_e871244d_4_k_cu_7b0bdf04_130894cute7productE
	.align		8
        /*0060*/ 	.dword	_ZN40_INTERNAL_e871244d_4_k_cu_7b0bdf04_130894cute1_E
	.align		8
        /*0068*/ 	.dword	$str$22
	.align		8
        /*0070*/ 	.dword	$str$23


//--------------------- .text._ZN7cutlass13device_kernelINS_4gemm6kernel13GemmUniversalIN4cute5tupleIJiiiiEEENS1_10collective13CollectiveMmaINS1_34MainloopSm90TmaGmmaWarpSpecializedILi6ENS5_IJNS4_1CILi1EEESB_SB_EEENS1_35KernelTmaWarpSpecializedCooperativeEEENS5_IJNSA_ILi256EEENSA_ILi32EEENSA_ILi64EEEEEENS_6half_tENS5_IJlSB_lEEESJ_SK_NS4_8TiledMMAINS4_8MMA_AtomIJNS4_4SM904GMMA25MMA_64x32x16_F32F16F16_SSILNSO_5MajorE0ELSQ_0ELNSO_7ScaleInE1ELSR_1EEEEEENS4_6LayoutINS5_IJNSA_ILi2EEESB_SB_EEENS5_IJSB_NSA_ILi0EEESX_EEEEENS5_IJNS4_10UnderscoreES10_S10_EEEEENS4_13SM90_TMA_LOADENS4_14ComposedLayoutINS4_7SwizzleILi3ELi4ELi3EEENS4_18smem_ptr_flag_bitsILi16EEENSU_INS5_IJNSA_ILi8EEESH_EEENS5_IJSH_SB_EEEEEEEvNS4_8identityES13_S1D_vS1E_EENS_8epilogue10collective6detail29Sm90TmaWarpSpecializedAdapterINS1H_15DefaultEpilogueISJ_SK_SK_NS1G_6thread17LinearCombinationISJ_Li1EffLNS1L_9ScaleType4KindE0ELNS_15FloatRoundStyleE2ESJ_EENS1_15EpilogueDefaultEEEEEvvEEEEvNT_6ParamsE --------------------------
	.section	.text._ZN7cutlass13device_kernelINS_4gemm6kernel13GemmUniversalIN4cute5tupleIJiiiiEEENS1_10collective13CollectiveMmaINS1_34MainloopSm90TmaGmmaWarpSpecializedILi6ENS5_IJNS4_1CILi1EEESB_SB_EEENS1_35KernelTmaWarpSpecializedCooperativeEEENS5_IJNSA_ILi256EEENSA_ILi32EEENSA_ILi64EEEEEENS_6half_tENS5_IJlSB_lEEESJ_SK_NS4_8TiledMMAINS4_8MMA_AtomIJNS4_4SM904GMMA25MMA_64x32x16_F32F16F16_SSILNSO_5MajorE0ELSQ_0ELNSO_7ScaleInE1ELSR_1EEEEEENS4_6LayoutINS5_IJNSA_ILi2EEESB_SB_EEENS5_IJSB_NSA_ILi0EEESX_EEEEENS5_IJNS4_10UnderscoreES10_S10_EEEEENS4_13SM90_TMA_LOADENS4_14ComposedLayoutINS4_7SwizzleILi3ELi4ELi3EEENS4_18smem_ptr_flag_bitsILi16EEENSU_INS5_IJNSA_ILi8EEESH_EEENS5_IJSH_SB_EEEEEEEvNS4_8identityES13_S1D_vS1E_EENS_8epilogue10collective6detail29Sm90TmaWarpSpecializedAdapterINS1H_15DefaultEpilogueISJ_SK_SK_NS1G_6thread17LinearCombinationISJ_Li1EffLNS1L_9ScaleType4KindE0ELNS_15FloatRoundStyleE2ESJ_EENS1_15EpilogueDefaultEEEEEvvEEEEvNT_6ParamsE,"ax",@progbits
	.align	128
.text._ZN7cutlass13device_kernelINS_4gemm6kernel13GemmUniversalIN4cute5tupleIJiiiiEEENS1_10collective13CollectiveMmaINS1_34MainloopSm90TmaGmmaWarpSpecializedILi6ENS5_IJNS4_1CILi1EEESB_SB_EEENS1_35KernelTmaWarpSpecializedCooperativeEEENS5_IJNSA_ILi256EEENSA_ILi32EEENSA_ILi64EEEEEENS_6half_tENS5_IJlSB_lEEESJ_SK_NS4_8TiledMMAINS4_8MMA_AtomIJNS4_4SM904GMMA25MMA_64x32x16_F32F16F16_SSILNSO_5MajorE0ELSQ_0ELNSO_7ScaleInE1ELSR_1EEEEEENS4_6LayoutINS5_IJNSA_ILi2EEESB_SB_EEENS5_IJSB_NSA_ILi0EEESX_EEEEENS5_IJNS4_10UnderscoreES10_S10_EEEEENS4_13SM90_TMA_LOADENS4_14ComposedLayoutINS4_7SwizzleILi3ELi4ELi3EEENS4_18smem_ptr_flag_bitsILi16EEENSU_INS5_IJNSA_ILi8EEESH_EEENS5_IJSH_SB_EEEEEEEvNS4_8identityES13_S1D_vS1E_EENS_8epilogue10collective6detail29Sm90TmaWarpSpecializedAdapterINS1H_15DefaultEpilogueISJ_SK_SK_NS1G_6thread17LinearCombinationISJ_Li1EffLNS1L_9ScaleType4KindE0ELNS_15FloatRoundStyleE2ESJ_EENS1_15EpilogueDefaultEEEEEvvEEEEvNT_6ParamsE:
        .type           _ZN7cutlass13device_kernelINS_4gemm6kernel13GemmUniversalIN4cute5tupleIJiiiiEEENS1_10collective13CollectiveMmaINS1_34MainloopSm90TmaGmmaWarpSpecializedILi6ENS5_IJNS4_1CILi1EEESB_SB_EEENS1_35KernelTmaWarpSpecializedCooperativeEEENS5_IJNSA_ILi256EEENSA_ILi32EEENSA_ILi64EEEEEENS_6half_tENS5_IJlSB_lEEESJ_SK_NS4_8TiledMMAINS4_8MMA_AtomIJNS4_4SM904GMMA25MMA_64x32x16_F32F16F16_SSILNSO_5MajorE0ELSQ_0ELNSO_7ScaleInE1ELSR_1EEEEEENS4_6LayoutINS5_IJNSA_ILi2EEESB_SB_EEENS5_IJSB_NSA_ILi0EEESX_EEEEENS5_IJNS4_10UnderscoreES10_S10_EEEEENS4_13SM90_TMA_LOADENS4_14ComposedLayoutINS4_7SwizzleILi3ELi4ELi3EEENS4_18smem_ptr_flag_bitsILi16EEENSU_INS5_IJNSA_ILi8EEESH_EEENS5_IJSH_SB_EEEEEEEvNS4_8identityES13_S1D_vS1E_EENS_8epilogue10collective6detail29Sm90TmaWarpSpecializedAdapterINS1H_15DefaultEpilogueISJ_SK_SK_NS1G_6thread17LinearCombinationISJ_Li1EffLNS1L_9ScaleType4KindE0ELNS_15FloatRoundStyleE2ESJ_EENS1_15EpilogueDefaultEEEEEvvEEEEvNT_6ParamsE,@function
        .size           _ZN7cutlass13device_kernelINS_4gemm6kernel13GemmUniversalIN4cute5tupleIJiiiiEEENS1_10collective13CollectiveMmaINS1_34MainloopSm90TmaGmmaWarpSpecializedILi6ENS5_IJNS4_1CILi1EEESB_SB_EEENS1_35KernelTmaWarpSpecializedCooperativeEEENS5_IJNSA_ILi256EEENSA_ILi32EEENSA_ILi64EEEEEENS_6half_tENS5_IJlSB_lEEESJ_SK_NS4_8TiledMMAINS4_8MMA_AtomIJNS4_4SM904GMMA25MMA_64x32x16_F32F16F16_SSILNSO_5MajorE0ELSQ_0ELNSO_7ScaleInE1ELSR_1EEEEEENS4_6LayoutINS5_IJNSA_ILi2EEESB_SB_EEENS5_IJSB_NSA_ILi0EEESX_EEEEENS5_IJNS4_10UnderscoreES10_S10_EEEEENS4_13SM90_TMA_LOADENS4_14ComposedLayoutINS4_7SwizzleILi3ELi4ELi3EEENS4_18smem_ptr_flag_bitsILi16EEENSU_INS5_IJNSA_ILi8EEESH_EEENS5_IJSH_SB_EEEEEEEvNS4_8identityES13_S1D_vS1E_EENS_8epilogue10collective6detail29Sm90TmaWarpSpecializedAdapterINS1H_15DefaultEpilogueISJ_SK_SK_NS1G_6thread17LinearCombinationISJ_Li1EffLNS1L_9ScaleType4KindE0ELNS_15FloatRoundStyleE2ESJ_EENS1_15EpilogueDefaultEEEEEvvEEEEvNT_6ParamsE,(.L_x_132 - _ZN7cutlass13device_kernelINS_4gemm6kernel13GemmUniversalIN4cute5tupleIJiiiiEEENS1_10collective13CollectiveMmaINS1_34MainloopSm90TmaGmmaWarpSpecializedILi6ENS5_IJNS4_1CILi1EEESB_SB_EEENS1_35KernelTmaWarpSpecializedCooperativeEEENS5_IJNSA_ILi256EEENSA_ILi32EEENSA_ILi64EEEEEENS_6half_tENS5_IJlSB_lEEESJ_SK_NS4_8TiledMMAINS4_8MMA_AtomIJNS4_4SM904GMMA25MMA_64x32x16_F32F16F16_SSILNSO_5MajorE0ELSQ_0ELNSO_7ScaleInE1ELSR_1EEEEEENS4_6LayoutINS5_IJNSA_ILi2EEESB_SB_EEENS5_IJSB_NSA_ILi0EEESX_EEEEENS5_IJNS4_10UnderscoreES10_S10_EEEEENS4_13SM90_TMA_LOADENS4_14ComposedLayoutINS4_7SwizzleILi3ELi4ELi3EEENS4_18smem_ptr_flag_bitsILi16EEENSU_INS5_IJNSA_ILi8EEESH_EEENS5_IJSH_SB_EEEEEEEvNS4_8identityES13_S1D_vS1E_EENS_8epilogue10collective6detail29Sm90TmaWarpSpecializedAdapterINS1H_15DefaultEpilogueISJ_SK_SK_NS1G_6thread17LinearCombinationISJ_Li1EffLNS1L_9ScaleType4KindE0ELNS_15FloatRoundStyleE2ESJ_EENS1_15EpilogueDefaultEEEEEvvEEEEvNT_6ParamsE)
        .other          _ZN7cutlass13device_kernelINS_4gemm6kernel13GemmUniversalIN4cute5tupleIJiiiiEEENS1_10collective13CollectiveMmaINS1_34MainloopSm90TmaGmmaWarpSpecializedILi6ENS5_IJNS4_1CILi1EEESB_SB_EEENS1_35KernelTmaWarpSpecializedCooperativeEEENS5_IJNSA_ILi256EEENSA_ILi32EEENSA_ILi64EEEEEENS_6half_tENS5_IJlSB_lEEESJ_SK_NS4_8TiledMMAINS4_8MMA_AtomIJNS4_4SM904GMMA25MMA_64x32x16_F32F16F16_SSILNSO_5MajorE0ELSQ_0ELNSO_7ScaleInE1ELSR_1EEEEEENS4_6LayoutINS5_IJNSA_ILi2EEESB_SB_EEENS5_IJSB_NSA_ILi0EEESX_EEEEENS5_IJNS4_10UnderscoreES10_S10_EEEEENS4_13SM90_TMA_LOADENS4_14ComposedLayoutINS4_7SwizzleILi3ELi4ELi3EEENS4_18smem_ptr_flag_bitsILi16EEENSU_INS5_IJNSA_ILi8EEESH_EEENS5_IJSH_SB_EEEEEEEvNS4_8identityES13_S1D_vS1E_EENS_8epilogue10collective6detail29Sm90TmaWarpSpecializedAdapterINS1H_15DefaultEpilogueISJ_SK_SK_NS1G_6thread17LinearCombinationISJ_Li1EffLNS1L_9ScaleType4KindE0ELNS_15FloatRoundStyleE2ESJ_EENS1_15EpilogueDefaultEEEEEvvEEEEvNT_6ParamsE,@"STO_CUDA_ENTRY STV_DEFAULT"
_ZN7cutlass13device_kernelINS_4gemm6kernel13GemmUniversalIN4cute5tupleIJiiiiEEENS1_10collective13CollectiveMmaINS1_34MainloopSm90TmaGmmaWarpSpecializedILi6ENS5_IJNS4_1CILi1EEESB_SB_EEENS1_35KernelTmaWarpSpecializedCooperativeEEENS5_IJNSA_ILi256EEENSA_ILi32EEENSA_ILi64EEEEEENS_6half_tENS5_IJlSB_lEEESJ_SK_NS4_8TiledMMAINS4_8MMA_AtomIJNS4_4SM904GMMA25MMA_64x32x16_F32F16F16_SSILNSO_5MajorE0ELSQ_0ELNSO_7ScaleInE1ELSR_1EEEEEENS4_6LayoutINS5_IJNSA_ILi2EEESB_SB_EEENS5_IJSB_NSA_ILi0EEESX_EEEEENS5_IJNS4_10UnderscoreES10_S10_EEEEENS4_13SM90_TMA_LOADENS4_14ComposedLayoutINS4_7SwizzleILi3ELi4ELi3EEENS4_18smem_ptr_flag_bitsILi16EEENSU_INS5_IJNSA_ILi8EEESH_EEENS5_IJSH_SB_EEEEEEEvNS4_8identityES13_S1D_vS1E_EENS_8epilogue10collective6detail29Sm90TmaWarpSpecializedAdapterINS1H_15DefaultEpilogueISJ_SK_SK_NS1G_6thread17LinearCombinationISJ_Li1EffLNS1L_9ScaleType4KindE0ELNS_15FloatRoundStyleE2ESJ_EENS1_15EpilogueDefaultEEEEEvvEEEEvNT_6ParamsE:
[----:B------:R-:W0:Y:S01]  /*0000*/  LDC R1, c[0x0][0x28] ;  /* 0x00000a00ff017b82 */ /* 0x000e220000000800 */
[----:B------:R-:W1:Y:S01]  /*0010*/  S2R R18, SR_TID.X ;  /* 0x0000000000127919 */ /* 0x000e620000002100 */
[----:B------:R-:W-:Y:S01]  /*0020*/  ELECT P0, URZ, PT ;  /* 0x00000000003f782f */ /* 0x000fe20003800000 */
[----:B------:R-:W-:Y:S01]  /*0030*/  BSSY B0, `(.L_x_0) ;  /* 0x000000f000007945 */ /* 0x000fe20003800000 */
[--C-:B-1----:R-:W-:Y:S02]  /*0040*/  SHF.R.U32.HI R0, RZ, 0x5, R18.reuse ;  /* 0x00000005ff007819 */ /* 0x102fe40000011612 */
[----:B------:R-:W-:-:S03]  /*0050*/  SHF.R.U32.HI R22, RZ, 0x7, R18 ;  /* 0x00000007ff167819 */ /* 0x000fc60000011612 */
[----:B------:R-:W1:Y:S04]  /*0060*/  SHFL.IDX PT, R5, R0, RZ, 0x1f ;  /* 0x00001fff00057589 */ /* 0x000e6800000e0000 */
[----:B------:R2:W3:Y:S01]  /*0070*/  SHFL.IDX PT, R8, R22, RZ, 0x1f ;  /* 0x00001fff16087589 */ /* 0x0004e200000e0000 */
[----:B-1----:R-:W-:-:S13]  /*0080*/  ISETP.NE.OR P0, PT, R5, RZ, !P0 ;  /* 0x000000ff0500720c */ /* 0x002fda0004705670 */
[----:B0-23--:R-:W-:Y:S05]  /*0090*/  @P0 BRA `(.L_x_1) ;  /* 0x0000000000200947 */ /* 0x00dfea0003800000 */
[----:B------:R-:W-:Y:S02]  /*00a0*/  ULDC.64 UR4, c[0x0][0x198] ;  /* 0x0000660000047ab9 */ /* 0x000fe40000000a00 */
[----:B------:R-:W-:Y:S02]  /*00b0*/  UIADD3 UR6, UP0, UR4, 0xf0, URZ ;  /* 0x000000f004067890 */ /* 0x000fe4000ff1e03f */
[----:B------:R-:W-:Y:S02]  /*00c0*/  UIADD3 UR4, UP1, UR4, 0x1f0, URZ ;  /* 0x000001f004047890 */ /* 0x000fe4000ff3e03f */
[----:B------:R-:W-:Y:S02]  /*00d0*/  UIADD3.X UR7, URZ, UR5, URZ, UP0, !UPT ;  /* 0x000000053f077290 */ /* 0x000fe400087fe43f */
[----:B------:R-:W-:-:S07]  /*00e0*/  UIADD3.X UR5, URZ, UR5, URZ, UP1, !UPT ;  /* 0x000000053f057290 */ /* 0x000fce0008ffe43f */
[----:B------:R0:W-:Y:S02]  /*00f0*/  UTMACCTL.PF [UR6] ;  /* 0x00000000060079b9 */ /* 0x0001e40008040000 */
[----:B------:R0:W-:Y:S02]  /*0100*/  UTMACCTL.PF [UR4] ;  /* 0x00000000040079b9 */ /* 0x0001e40008040000 */
[----:B0-----:R-:W-:Y:S01]  /*0110*/  NOP ;  /* 0x0000000000007918 */ /* 0x001fe20000000000 */
.L_x_1:
[----:B------:R-:W-:Y:S05]  /*0120*/  BSYNC B0 ;  /* 0x0000000000007941 */ /* 0x000fea0003800000 */
.L_x_0:
[----:B------:R-:W0:Y:S02]  /*0130*/  SHFL.IDX PT, R2, R0, RZ, 0x1f ;  /* 0x00001fff00027589 */ /* 0x000e2400000e0000 */
[----:B0-----:R-:W-:-:S13]  /*0140*/  ISETP.NE.AND P0, PT, R2, RZ, PT ;  /* 0x000000ff0200720c */ /* 0x001fda0003f05270 */
[----:B------:R-:W-:Y:S05]  /*0150*/  @P0 BRA `(.L_x_2) ;  /* 0x0000000000680947 */ /* 0x000fea0003800000 */
[----:B------:R-:W0:Y:S01]  /*0160*/  S2UR UR8, SR_CgaCtaId ;  /* 0x00000000000879c3 */ /* 0x000e220000008800 */
[----:B------:R-:W-:Y:S01]  /*0170*/  UMOV UR4, 0x400 ;  /* 0x0000040000047882 */ /* 0x000fe20000000000 */
[----:B------:R-:W-:Y:S01]  /*0180*/  UMOV UR5, 0x1 ;  /* 0x0000000100057882 */ /* 0x000fe20000000000 */
[----:B------:R-:W-:Y:S01]  /*0190*/  UMOV UR6, 0x100 ;  /* 0x0000010000067882 */ /* 0x000fe20000000000 */
[----:B------:R-:W-:Y:S01]  /*01a0*/  ELECT P0, URZ, PT ;  /* 0x00000000003f782f */ /* 0x000fe20003800000 */
[----:B------:R-:W-:-:S04]  /*01b0*/  UIADD3 UR6, -UR6, 0x100000, URZ ;  /* 0x0010000006067890 */ /* 0x000fc8000fffe13f */
[----:B------:R-:W-:Y:S02]  /*01c0*/  USHF.L.U32 UR7, UR6, 0xb, URZ ;  /* 0x0000000b06077899 */ /* 0x000fe4000800063f */
[----:B------:R-:W-:Y:S02]  /*01d0*/  USHF.L.U32 UR6, UR6, 0x1, URZ ;  /* 0x0000000106067899 */ /* 0x000fe4000800063f */
[----:B0-----:R-:W-:Y:S02]  /*01e0*/  ULEA UR8, UR8, UR4, 0x18 ;  /* 0x0000000408087291 */ /* 0x001fe4000f8ec03f */
[----:B------:R-:W-:-:S04]  /*01f0*/  UIADD3 UR4, -UR5, 0x100000, URZ ;  /* 0x0010000005047890 */ /* 0x000fc8000fffe13f */
[----:B------:R-:W-:Y:S02]  /*0200*/  USHF.L.U32 UR5, UR4, 0xb, URZ ;  /* 0x0000000b04057899 */ /* 0x000fe4000800063f */
[----:B------:R-:W-:Y:S01]  /*0210*/  USHF.L.U32 UR4, UR4, 0x1, URZ ;  /* 0x0000000104047899 */ /* 0x000fe2000800063f */
[----:B------:R-:W0:Y:S11]  /*0220*/  FENCE.VIEW.ASYNC.S ;  /* 0x00000000000073c6 */ /* 0x000e360000000000 */
[----:B0-----:R0:W1:Y:S01]  /*0230*/  SYNCS.EXCH.64 URZ, [UR8], UR4 ;  /* 0x00000004083f75b2 */ /* 0x0010620008000100 */
[----:B------:R0:W2:Y:S01]  /*0240*/  SYNCS.EXCH.64 URZ, [UR8+0x30], UR6 ;  /* 0x00003006083f75b2 */ /* 0x0000a20008000100 */
[----:B------:R0:W3:Y:S01]  /*0250*/  SYNCS.EXCH.64 URZ, [UR8+0x8], UR4 ;  /* 0x00000804083f75b2 */ /* 0x0000e20008000100 */
[----:B------:R0:W4:Y:S01]  /*0260*/  SYNCS.EXCH.64 URZ, [UR8+0x38], UR6 ;  /* 0x00003806083f75b2 */ /* 0x0001220008000100 */
[----:B------:R0:W0:Y:S01]  /*0270*/  SYNCS.EXCH.64 URZ, [UR8+0x10], UR4 ;  /* 0x00001004083f75b2 */ /* 0x0000220008000100 */
[----:B------:R0:W0:Y:S01]  /*0280*/  SYNCS.EXCH.64 URZ, [UR8+0x40], UR6 ;  /* 0x00004006083f75b2 */ /* 0x0000220008000100 */
[----:B------:R0:W0:Y:S01]  /*0290*/  SYNCS.EXCH.64 URZ, [UR8+0x18], UR4 ;  /* 0x00001804083f75b2 */ /* 0x0000220008000100 */
[----:B------:R0:W0:Y:S01]  /*02a0*/  SYNCS.EXCH.64 URZ, [UR8+0x48], UR6 ;  /* 0x00004806083f75b2 */ /* 0x0000220008000100 */
[----:B------:R0:W0:Y:S01]  /*02b0*/  SYNCS.EXCH.64 URZ, [UR8+0x20], UR4 ;  /* 0x00002004083f75b2 */ /* 0x0000220008000100 */
[----:B------:R0:W0:Y:S01]  /*02c0*/  SYNCS.EXCH.64 URZ, [UR8+0x50], UR6 ;  /* 0x00005006083f75b2 */ /* 0x0000220008000100 */
[----:B------:R0:W0:Y:S01]  /*02d0*/  SYNCS.EXCH.64 URZ, [UR8+0x28], UR4 ;  /* 0x00002804083f75b2 */ /* 0x0000220008000100 */
[----:B------:R0:W0:Y:S01]  /*02e0*/  SYNCS.EXCH.64 URZ, [UR8+0x58], UR6 ;  /* 0x00005806083f75b2 */ /* 0x0000220008000100 */
[----:B------:R-:W-:Y:S01]  /*02f0*/  NOP ;  /* 0x0000000000007918 */ /* 0x000fe20000000000 */
.L_x_2:
[----:B------:R-:W5:Y:S01]  /*0300*/  SHFL.IDX PT, R0, R0, RZ, 0x1f ;  /* 0x00001fff00007589 */ /* 0x000f6200000e0000 */
[----:B------:R-:W-:Y:S01]  /*0310*/  ELECT P0, URZ, PT ;  /* 0x00000000003f782f */ /* 0x000fe20003800000 */
[----:B------:R-:W1:Y:S01]  /*0320*/  LDC R2, c[0x0][0x65c] ;  /* 0x00019700ff027b82 */ /* 0x000e620000000800 */
[----:B------:R-:W-:Y:S01]  /*0330*/  SHF.R.S32.HI R6, RZ, 0x1f, R5 ;  /* 0x0000001fff067819 */ /* 0x000fe20000011405 */
[----:B------:R-:W2:Y:S01]  /*0340*/  S2R R3, SR_CTAID.Y ;  /* 0x0000000000037919 */ /* 0x000ea20000002600 */
[----:B0-----:R-:W-:Y:S01]  /*0350*/  UMOV UR4, 0x20 ;  /* 0x0000002000047882 */ /* 0x001fe20000000000 */
[----:B------:R-:W-:Y:S01]  /*0360*/  ISETP.NE.AND P2, PT, R8, RZ, PT ;  /* 0x000000ff0800720c */ /* 0x000fe20003f45270 */
[----:B------:R-:W-:Y:S01]  /*0370*/  NOP ;  /* 0x0000000000007918 */ /* 0x000fe20000000000 */
[----:B------:R-:W0:Y:S01]  /*0380*/  S2R R4, SR_CTAID.X ;  /* 0x0000000000047919 */ /* 0x000e220000002500 */
[----:B------:R-:W-:Y:S01]  /*0390*/  LEA.HI R6, R6, R5, RZ, 0x2 ;  /* 0x0000000506067211 */ /* 0x000fe200078f10ff */
[----:B------:R-:W-:Y:S01]  /*03a0*/  NOP ;  /* 0x0000000000007918 */ /* 0x000fe20000000000 */
[----:B-----5:R-:W-:-:S02]  /*03b0*/  ISETP.NE.OR P0, PT, R0, RZ, !P0 ;  /* 0x000000ff0000720c */ /* 0x020fc40004705670 */
[----:B-1----:R-:W-:-:S04]  /*03c0*/  ISETP.NE.AND P3, PT, R2, 0x1, PT ;  /* 0x000000010200780c */ /* 0x002fc80003f65270 */
[----:B------:R-:W-:Y:S02]  /*03d0*/  P2R R0, PR, RZ, 0x8 ;  /* 0x00000008ff007803 */ /* 0x000fe40000000000 */
[----:B------:R-:W-:-:S05]  /*03e0*/  LOP3.LUT R0, R6, 0xfffffffc, RZ, 0xc0, !PT ;  /* 0xfffffffc06007812 */ /* 0x000fca00078ec0ff */
[----:B------:R-:W-:Y:S01]  /*03f0*/  VOTEU.ALL UP0, P0 ;  /* 0x00000000003f7886 */ /* 0x000fe20000000000 */
[----:B------:R-:W-:Y:S01]  /*0400*/  IMAD.IADD R0, R5, 0x1, -R0 ;  /* 0x0000000105007824 */ /* 0x000fe200078e0a00 */
[----:B------:R-:W0:Y:S01]  /*0410*/  @P3 LDC R17, c[0x0][0x10] ;  /* 0x00000400ff113b82 */ /* 0x000e220000000800 */
[----:B------:R-:W-:Y:S01]  /*0420*/  VOTEU.ALL UP1, P0 ;  /* 0x00000000003f7886 */ /* 0x000fe20000020000 */
[----:B--2---:R-:W-:Y:S01]  /*0430*/  @P3 IMAD.MOV.U32 R6, RZ, RZ, R3 ;  /* 0x000000ffff063224 */ /* 0x004fe200078e0003 */
[----:B------:R-:W-:Y:S01]  /*0440*/  @!UP0 UMOV UR6, 0x400 ;  /* 0x0000040000068882 */ /* 0x000fe20000000000 */
[----:B------:R-:W-:-:S04]  /*0450*/  @!UP0 UIADD3 UR4, -UR4, 0x100000, URZ ;  /* 0x0010000004048890 */ /* 0x000fc8000fffe13f */
[----:B------:R-:W-:Y:S02]  /*0460*/  @!UP0 USHF.L.U32 UR5, UR4, 0xb, URZ ;  /* 0x0000000b04058899 */ /* 0x000fe4000800063f */
[----:B------:R-:W-:Y:S01]  /*0470*/  @!UP0 USHF.L.U32 UR4, UR4, 0x1, URZ ;  /* 0x0000000104048899 */ /* 0x000fe2000800063f */
[----:B------:R-:W-:Y:S02]  /*0480*/  @P3 IMAD.MOV.U32 R7, RZ, RZ, RZ ;  /* 0x000000ffff073224 */ /* 0x000fe400078e00ff */
[----:B------:R-:W-:Y:S01]  /*0490*/  IMAD.MOV.U32 R5, RZ, RZ, RZ ;  /* 0x000000ffff057224 */ /* 0x000fe200078e00ff */
[----:B------:R-:W1:Y:S01]  /*04a0*/  @!UP0 S2UR UR7, SR_CgaCtaId ;  /* 0x00000000000789c3 */ /* 0x000e620000008800 */
[----:B------:R-:W-:-:S07]  /*04b0*/  @P3 IMAD.MOV.U32 R11, RZ, RZ, RZ ;  /* 0x000000ffff0b3224 */ /* 0x000fce00078e00ff */
[----:B------:R-:W2:Y:S01]  /*04c0*/  @!P3 LDC R9, c[0x0][0xc] ;  /* 0x00000300ff09bb82 */ /* 0x000ea20000000800 */
[----:B0-----:R-:W-:-:S04]  /*04d0*/  @P3 IMAD.WIDE.U32 R16, R4, R17, R6 ;  /* 0x0000001104103225 */ /* 0x001fc800078e0006 */
[----:B------:R-:W-:Y:S01]  /*04e0*/  @P3 IMAD.IADD R17, R17, 0x1, R11 ;  /* 0x0000000111113824 */ /* 0x000fe200078e020b */
[----:B-1----:R-:W-:Y:S01]  /*04f0*/  @!UP0 ULEA UR6, UR7, UR6, 0x18 ;  /* 0x0000000607068291 */ /* 0x002fe2000f8ec03f */
[----:B------:R-:W-:Y:S01]  /*0500*/  VOTEU.ALL UP0, P0 ;  /* 0x00000000003f7886 */ /* 0x000fe20000000000 */
[----:B------:R-:W-:-:S04]  /*0510*/  ISETP.NE.AND P0, PT, R0, 0x3, PT ;  /* 0x000000030000780c */ /* 0x000fc80003f05270 */
[----:B------:R-:W-:Y:S01]  /*0520*/  ISETP.EQ.OR P0, PT, R0, RZ, !P0 ;  /* 0x000000ff0000720c */ /* 0x000fe20004702670 */
[----:B--2---:R-:W-:-:S03]  /*0530*/  @!P3 IMAD.WIDE.U32 R6, R9, R3, R4 ;  /* 0x000000030906b225 */ /* 0x004fc600078e0004 */
[C---:B------:R-:W-:Y:S01]  /*0540*/  ISETP.EQ.AND P0, PT, R8.reuse, RZ, P0 ;  /* 0x000000ff0800720c */ /* 0x040fe20000702270 */
[----:B------:R-:W-:Y:S01]  /*0550*/  VIADD R8, R8, 0xffffffff ;  /* 0xffffffff08087836 */ /* 0x000fe20000000000 */
[----:B------:R-:W0:Y:S02]  /*0560*/  FENCE.VIEW.ASYNC.S ;  /* 0x00000000000073c6 */ /* 0x000e240000000000 */
[----:B0-----:R0:W3:Y:S01]  /*0570*/  @!UP0 SYNCS.EXCH.64 URZ, [UR6+0x70], UR4 ;  /* 0x00007004063f85b2 */ /* 0x0010e20008000100 */
[----:B------:R-:W-:Y:S01]  /*0580*/  @!P3 IMAD.MOV.U32 R16, RZ, RZ, R6 ;  /* 0x000000ffff10b224 */ /* 0x000fe200078e0006 */
[----:B------:R-:W-:Y:S01]  /*0590*/  SEL R19, RZ, 0x1, !P0 ;  /* 0x00000001ff137807 */ /* 0x000fe20004000000 */
[----:B------:R-:W-:Y:S01]  /*05a0*/  @!P3 IMAD.MOV.U32 R17, RZ, RZ, R7 ;  /* 0x000000ffff11b224 */ /* 0x000fe200078e0007 */
[----:B------:R-:W-:-:S04]  /*05b0*/  ISETP.GE.U32.AND P1, PT, R8, 0x2, PT ;  /* 0x000000020800780c */ /* 0x000fc80003f26070 */
[----:B------:R-:W-:Y:S01]  /*05c0*/  SEL R19, R19, 0x2, P1 ;  /* 0x0000000213137807 */ /* 0x000fe20000800000 */
[----:B------:R0:W3:Y:S01]  /*05d0*/  @!UP1 SYNCS.EXCH.64 URZ, [UR6+0x78], UR4 ;  /* 0x00007804063f95b2 */ /* 0x0000e20008000100 */
[----:B------:R-:W-:Y:S01]  /*05e0*/  NOP ;  /* 0x0000000000007918 */ /* 0x000fe20000000000 */
[----:B---34-:R-:W-:Y:S06]  /*05f0*/  BAR.SYNC.DEFER_BLOCKING 0x0 ;  /* 0x0000000000007b1d */ /* 0x018fec0000010000 */
[----:B------:R-:W-:Y:S05]  /*0600*/  @!P2 BRA `(.L_x_3) ;  /* 0x0000004400b8a947 */ /* 0x000fea0003800000 */
[----:B------:R-:W-:-:S13]  /*0610*/  ISETP.GT.U32.AND P0, PT, R8, 0x1, PT ;  /* 0x000000010800780c */ /* 0x000fda0003f04070 */
[----:B0-----:R-:W-:Y:S05]  /*0620*/  @P0 EXIT ;  /* 0x000000000000094d */ /* 0x001fea0003800000 */
[----:B------:R-:W-:Y:S01]  /*0630*/  ULDC.64 UR4, c[0x0][0x650] ;  /* 0x0001940000047ab9 */ /* 0x000fe20000000a00 */
[----:B------:R-:W-:Y:S01]  /*0640*/  PRMT R0, RZ, 0x7610, R0 ;  /* 0x00007610ff007816 */ /* 0x000fe20000000000 */
[----:B------:R-:W-:Y:S01]  /*0650*/  IMAD.MOV.U32 R60, RZ, RZ, -0x1 ;  /* 0xffffffffff3c7424 */ /* 0x000fe200078e00ff */
[----:B------:R-:W-:Y:S01]  /*0660*/  ISETP.GE.U32.AND P0, PT, R16, UR4, PT ;  /* 0x0000000410007c0c */ /* 0x000fe2000bf06070 */
[----:B------:R-:W-:Y:S02]  /*0670*/  IMAD.MOV.U32 R58, RZ, RZ, -0x1 ;  /* 0xffffffffff3a7424 */ /* 0x000fe400078e00ff */
[----:B------:R-:W-:Y:S01]  /*0680*/  IMAD.MOV.U32 R23, RZ, RZ, -0x1 ;  /* 0xffffffffff177424 */ /* 0x000fe200078e00ff */
[----:B------:R-:W-:-:S13]  /*0690*/  ISETP.GE.U32.AND.EX P0, PT, R17, UR5, PT, P0 ;  /* 0x0000000511007c0c */ /* 0x000fda000bf06100 */
[----:B------:R-:W-:Y:S05]  /*06a0*/  @P0 BRA `(.L_x_4) ;  /* 0x0000000400540947 */ /* 0x000fea0003800000 */
[----:B------:R-:W0:Y:S01]  /*06b0*/  LDC.64 R14, c[0x0][0x628] ;  /* 0x00018a00ff0e7b82 */ /* 0x000e220000000a00 */
[----:B------:R-:W-:Y:S02]  /*06c0*/  IMAD.MOV.U32 R6, RZ, RZ, R16 ;  /* 0x000000ffff067224 */ /* 0x000fe400078e0010 */
[----:B------:R-:W-:-:S05]  /*06d0*/  IMAD.MOV.U32 R7, RZ, RZ, R17 ;  /* 0x000000ffff077224 */ /* 0x000fca00078e0011 */
[----:B------:R-:W1:Y:S08]  /*06e0*/  LDC R0, c[0x0][0x630] ;  /* 0x00018c00ff007b82 */ /* 0x000e700000000800 */
[----:B------:R-:W2:Y:S01]  /*06f0*/  LDC.64 R20, c[0x0][0x620] ;  /* 0x00018800ff147b82 */ /* 0x000ea20000000a00 */
[----:B0-----:R-:W-:-:S04]  /*0700*/  ISETP.NE.U32.AND P0, PT, R14, RZ, PT ;  /* 0x000000ff0e00720c */ /* 0x001fc80003f05070 */
[----:B------:R-:W-:-:S13]  /*0710*/  ISETP.NE.AND.EX P0, PT, R15, RZ, PT, P0 ;  /* 0x000000ff0f00720c */ /* 0x000fda0003f05300 */
[----:B-12---:R-:W-:Y:S05]  /*0720*/  @!P0 BRA `(.L_x_5) ;  /* 0x0000000000288947 */ /* 0x006fea0003800000 */
[----:B------:R-:W0:Y:S02]  /*0730*/  LDC R11, c[0x0][0x634] ;  /* 0x00018d00ff0b7b82 */ /* 0x000e240000000800 */
[----:B0-----:R-:W-:-:S05]  /*0740*/  IADD3 R11, P0, R16, R11, RZ ;  /* 0x0000000b100b7210 */ /* 0x001fca0007f1e0ff */
[----:B------:R-:W-:-:S04]  /*0750*/  IMAD.X R13, RZ, RZ, R17, P0 ;  /* 0x000000ffff0d7224 */ /* 0x000fc800000e0611 */
[----:B------:R-:W-:-:S04]  /*0760*/  IMAD.WIDE.U32 R6, R13, R14, RZ ;  /* 0x0000000e0d067225 */ /* 0x000fc800078e00ff */
[----:B------:R-:W-:-:S04]  /*0770*/  IMAD.WIDE.U32 R8, P0, R11, R15, R6 ;  /* 0x0000000f0b087225 */ /* 0x000fc80007800006 */
[----:B------:R-:W-:-:S04]  /*0780*/  IMAD.WIDE.U32 R6, R11, R14, RZ ;  /* 0x0000000e0b067225 */ /* 0x000fc800078e00ff */
[----:B------:R-:W-:Y:S01]  /*0790*/  IMAD.X R11, RZ, RZ, RZ, P0 ;  /* 0x000000ffff0b7224 */ /* 0x000fe200000e06ff */
[----:B------:R-:W-:Y:S01]  /*07a0*/  IADD3 RZ, P0, R7, R8, RZ ;  /* 0x0000000807ff7210 */ /* 0x000fe20007f1e0ff */
[----:B------:R-:W-:-:S04]  /*07b0*/  IMAD.MOV.U32 R10, RZ, RZ, R9 ;  /* 0x000000ffff0a7224 */ /* 0x000fc800078e0009 */
[----:B------:R-:W-:-:S08]  /*07c0*/  IMAD.WIDE.U32.X R6, R13, R15, R10, P0 ;  /* 0x0000000f0d067225 */ /* 0x000fd000000e040a */
.L_x_5:
[-CC-:B------:R-:W-:Y:S01]  /*07d0*/  SHF.R.U64 R23, R6, R0.reuse, R7.reuse ;  /* 0x0000000006177219 */ /* 0x180fe20000001207 */
[----:B------:R-:W0:Y:S01]  /*07e0*/  LDC R10, c[0x0][0x618] ;  /* 0x00018600ff0a7b82 */ /* 0x000e220000000800 */
[----:B------:R-:W-:Y:S01]  /*07f0*/  SHF.R.U32.HI R5, RZ, R0, R7 ;  /* 0x00000000ff057219 */ /* 0x000fe20000011607 */
[----:B------:R-:W-:Y:S01]  /*0800*/  ULDC UR4, c[0x0][0x150] ;  /* 0x0000540000047ab9 */ /* 0x000fe20000000800 */
[----:B------:R-:W-:Y:S02]  /*0810*/  IADD3 R9, P0, RZ, -R23, RZ ;  /* 0x80000017ff097210 */ /* 0x000fe40007f1e0ff */
[----:B------:R-:W-:Y:S02]  /*0820*/  I2FP.F32.U32 R0, R4 ;  /* 0x0000000400007245 */ /* 0x000fe40000201000 */
[----:B------:R-:W-:Y:S01]  /*0830*/  IADD3.X R11, RZ, ~R5, RZ, P0, !PT ;  /* 0x80000005ff0b7210 */ /* 0x000fe200007fe4ff */
[----:B------:R-:W1:Y:S01]  /*0840*/  LDC.64 R28, c[0x0][0x640] ;  /* 0x00019000ff1c7b82 */ /* 0x000e620000000a00 */
[----:B------:R-:W-:-:S04]  /*0850*/  IMAD.WIDE.U32 R6, R9, R20, R16 ;  /* 0x0000001409067225 */ /* 0x000fc800078e0010 */
[----:B------:R-:W-:Y:S01]  /*0860*/  FMUL R0, R0, UR4 ;  /* 0x0000000400007c20 */ /* 0x000fe20008400000 */
[----:B------:R-:W-:Y:S01]  /*0870*/  ULDC UR4, c[0x0][0x154] ;  /* 0x0000550000047ab9 */ /* 0x000fe20000000800 */
[----:B------:R-:W-:Y:S01]  /*0880*/  IMAD R8, R11, R20, RZ ;  /* 0x000000140b087224 */ /* 0x000fe200078e02ff */
[----:B------:R-:W2:Y:S03]  /*0890*/  LDC R5, c[0x0][0x144] ;  /* 0x00005100ff057b82 */ /* 0x000ea60000000800 */
[----:B------:R-:W3:Y:S01]  /*08a0*/  F2I.U32.TRUNC.NTZ R0, R0 ;  /* 0x0000000000007305 */ /* 0x000ee2000020f000 */
[----:B------:R-:W-:-:S04]  /*08b0*/  IMAD R9, R9, R21, R8 ;  /* 0x0000001509097224 */ /* 0x000fc800078e0208 */
[----:B------:R-:W-:Y:S01]  /*08c0*/  IMAD.IADD R7, R7, 0x1, R9 ;  /* 0x0000000107077824 */ /* 0x000fe200078e0209 */
[----:B------:R-:W4:Y:S01]  /*08d0*/  LDC R12, c[0x0][0x608] ;  /* 0x00018200ff0c7b82 */ /* 0x000f220000000800 */
[----:B------:R-:W-:-:S03]  /*08e0*/  IMAD.MOV.U32 R9, RZ, RZ, -0x1 ;  /* 0xffffffffff097424 */ /* 0x000fc600078e00ff */
[-CC-:B0-----:R-:W-:Y:S02]  /*08f0*/  SHF.R.U64 R20, R6, R10.reuse, R7.reuse ;  /* 0x0000000a06147219 */ /* 0x181fe40000001207 */
[----:B------:R-:W-:Y:S02]  /*0900*/  I2FP.F32.U32 R6, R3 ;  /* 0x0000000300067245 */ /* 0x000fe40000201000 */
[----:B------:R-:W-:Y:S01]  /*0910*/  SHF.R.U32.HI R7, RZ, R10, R7 ;  /* 0x0000000aff077219 */ /* 0x000fe20000011607 */
[----:B------:R-:W0:Y:S01]  /*0920*/  LDC R26, c[0x0][0x658] ;  /* 0x00019600ff1a7b82 */ /* 0x000e220000000800 */
[----:B-1----:R-:W-:Y:S01]  /*0930*/  ISETP.NE.U32.AND P0, PT, R28, RZ, PT ;  /* 0x000000ff1c00720c */ /* 0x002fe20003f05070 */
[----:B---3--:R-:W-:Y:S02]  /*0940*/  IMAD.MOV R8, RZ, RZ, -R0 ;  /* 0x000000ffff087224 */ /* 0x008fe400078e0a00 */
[----:B------:R-:W-:Y:S01]  /*0950*/  FMUL R6, R6, UR4 ;  /* 0x0000000406067c20 */ /* 0x000fe20008400000 */
[----:B------:R-:W-:-:S03]  /*0960*/  ISETP.NE.AND.EX P0, PT, R29, RZ, PT, P0 ;  /* 0x000000ff1d00720c */ /* 0x000fc60003f05300 */
[----:B------:R-:W1:Y:S01]  /*0970*/  LDC R14, c[0x0][0x148] ;  /* 0x00005200ff0e7b82 */ /* 0x000e620000000800 */
[----:B--2---:R-:W-:-:S07]  /*0980*/  IMAD R0, R5, R8, R4 ;  /* 0x0000000805007224 */ /* 0x004fce00078e0204 */
[----:B------:R-:W2:Y:S01]  /*0990*/  LDC R24, c[0x0][0x600] ;  /* 0x00018000ff187b82 */ /* 0x000ea20000000800 */
[-CC-:B----4-:R-:W-:Y:S02]  /*09a0*/  SHF.R.U64 R30, R20, R12.reuse, R7.reuse ;  /* 0x0000000c141e7219 */ /* 0x190fe40000001207 */
[----:B------:R-:W-:Y:S01]  /*09b0*/  SHF.R.U32.HI R5, RZ, R12, R7 ;  /* 0x0000000cff057219 */ /* 0x000fe20000011607 */
[----:B------:R-:W-:Y:S01]  /*09c0*/  IMAD.MOV.U32 R7, RZ, RZ, 0x1 ;  /* 0x00000001ff077424 */ /* 0x000fe200078e00ff */
[----:B------:R3:W4:Y:S03]  /*09d0*/  F2I.U32.TRUNC.NTZ R12, R6 ;  /* 0x00000006000c7305 */ /* 0x000726000020f000 */
[----:B------:R-:W1:Y:S01]  /*09e0*/  LDC R15, c[0x0][0x648] ;  /* 0x00019200ff0f7b82 */ /* 0x000e620000000800 */
[-C--:B0-----:R-:W-:Y:S02]  /*09f0*/  SHF.L.U32 R4, R9, R26.reuse, RZ ;  /* 0x0000001a09047219 */ /* 0x081fe400000006ff */
[----:B------:R-:W-:-:S02]  /*0a00*/  SHF.R.U64 R32, R30, R26, R5 ;  /* 0x0000001a1e207219 */ /* 0x000fc40000001205 */
[----:B------:R-:W-:Y:S02]  /*0a10*/  LOP3.LUT R11, RZ, R4, RZ, 0x33, !PT ;  /* 0x00000004ff0b7212 */ /* 0x000fe400078e33ff */
[-C--:B------:R-:W-:Y:S01]  /*0a20*/  SHF.R.U32.HI R5, RZ, R26.reuse, R5 ;  /* 0x0000001aff057219 */ /* 0x080fe20000011605 */
[----:B------:R-:W0:Y:S01]  /*0a30*/  LDC R21, c[0x0][0x638] ;  /* 0x00018e00ff157b82 */ /* 0x000e220000000800 */
[----:B------:R-:W-:Y:S01]  /*0a40*/  SHF.L.U32 R10, R7, R26, RZ ;  /* 0x0000001a070a7219 */ /* 0x000fe200000006ff */
[----:B------:R-:W-:-:S06]  /*0a50*/  IMAD.MOV.U32 R4, RZ, RZ, R32 ;  /* 0x000000ffff047224 */ /* 0x000fcc00078e0020 */
[----:B------:R-:W0:Y:S01]  /*0a60*/  LDC R60, c[0x0][0x610] ;  /* 0x00018400ff3c7b82 */ /* 0x000e220000000800 */
[----:B---34-:R-:W-:Y:S05]  /*0a70*/  @!P0 BRA `(.L_x_6) ;  /* 0x0000000000288947 */ /* 0x018fea0003800000 */
[----:B------:R-:W3:Y:S02]  /*0a80*/  LDC R9, c[0x0][0x64c] ;  /* 0x00019300ff097b82 */ /* 0x000ee40000000800 */
[----:B---3--:R-:W-:-:S05]  /*0a90*/  IADD3 R9, P0, R32, R9, RZ ;  /* 0x0000000920097210 */ /* 0x008fca0007f1e0ff */
        /* <DEDUP_REMOVED lines=8> */
.L_x_6:
[----:B-1----:R-:W-:Y:S01]  /*0b20*/  SHF.R.U64 R4, R4, R15, R5 ;  /* 0x0000000f04047219 */ /* 0x002fe20000001205 */
[----:B--2---:R-:W-:Y:S01]  /*0b30*/  VIADD R5, R24, 0xffffffff ;  /* 0xffffffff18057836 */ /* 0x004fe20000000000 */
[----:B------:R-:W-:Y:S01]  /*0b40*/  LOP3.LUT R11, R30, R11, RZ, 0xc0, !PT ;  /* 0x0000000b1e0b7212 */ /* 0x000fe200078ec0ff */
[----:B------:R-:W-:Y:S02]  /*0b50*/  IMAD.MOV R12, RZ, RZ, -R12 ;  /* 0x000000ffff0c7224 */ /* 0x000fe400078e0a0c */
[----:B------:R-:W-:Y:S01]  /*0b60*/  IMAD.MOV R6, RZ, RZ, -R4 ;  /* 0x000000ffff067224 */ /* 0x000fe200078e0a04 */
[----:B------:R-:W-:Y:S01]  /*0b70*/  LOP3.LUT R5, R20, R5, RZ, 0xc0, !PT ;  /* 0x0000000514057212 */ /* 0x000fe200078ec0ff */
[----:B------:R-:W-:Y:S02]  /*0b80*/  @P3 IMAD R0, R14, R12, R3 ;  /* 0x0000000c0e003224 */ /* 0x000fe400078e0203 */
[----:B------:R-:W-:Y:S02]  /*0b90*/  IMAD R11, R10, R4, R11 ;  /* 0x000000040a0b7224 */ /* 0x000fe400078e020b */
[----:B0-----:R-:W-:-:S02]  /*0ba0*/  IMAD R3, R6, R21, R32 ;  /* 0x0000001506037224 */ /* 0x001fc400078e0220 */
[----:B------:R-:W-:Y:S02]  /*0bb0*/  IMAD R60, R11, R60, R0 ;  /* 0x0000003c0b3c7224 */ /* 0x000fe400078e0200 */
[----:B------:R-:W-:Y:S02]  /*0bc0*/  IMAD R3, R3, R24, R5 ;  /* 0x0000001803037224 */ /* 0x000fe400078e0205 */
[----:B------:R-:W-:-:S03]  /*0bd0*/  IMAD.MOV.U32 R0, RZ, RZ, 0x1 ;  /* 0x00000001ff007424 */ /* 0x000fc600078e00ff */
[----:B------:R-:W-:Y:S02]  /*0be0*/  SEL R58, R3, R60, !P3 ;  /* 0x0000003c033a7207 */ /* 0x000fe40005800000 */
[----:B------:R-:W-:-:S07]  /*0bf0*/  SEL R60, R60, R3, !P3 ;  /* 0x000000033c3c7207 */ /* 0x000fce0005800000 */
.L_x_4:
[----:B------:R-:W-:-:S08]  /*0c00*/  NOP ;  /* 0x0000000000007918 */ /* 0x000fd00000000000 */
[----:B------:R-:W0:Y:S02]  /*0c10*/  USETMAXREG.TRY_ALLOC.CTAPOOL UP0, 0xe8 ;  /* 0x000000e8000079c8 */ /* 0x000e240008000600 */
[----:B0-----:R-:W-:-:S13]  /*0c20*/  PLOP3.LUT P0, PT, PT, PT, UP0, 0x80, 0x0 ;  /* 0x000000000000781c */ /* 0x001fda0003f0f008 */
[----:B------:R-:W-:Y:S05]  /*0c30*/  @!P0 BRA `(.L_x_4) ;  /* 0xfffffffc00f08947 */ /* 0x000fea000383ffff */
[----:B------:R-:W-:Y:S01]  /*0c40*/  ULDC.64 UR4, c[0x0][0x598] ;  /* 0x0001660000047ab9 */ /* 0x000fe20000000a00 */
[----:B------:R-:W-:Y:S01]  /*0c50*/  ULDC.64 UR36, c[0x0][0x208] ;  /* 0x0000820000247ab9 */ /* 0x000fe20000000a00 */
[----:B------:R-:W-:-:S04]  /*0c60*/  ISETP.NE.U32.AND P0, PT, RZ, UR4, PT ;  /* 0x00000004ff007c0c */ /* 0x000fc8000bf05070 */
[----:B------:R-:W-:-:S13]  /*0c70*/  ISETP.NE.AND.EX P0, PT, RZ, UR5, PT, P0 ;  /* 0x00000005ff007c0c */ /* 0x000fda000bf05300 */
[----:B------:R-:W-:Y:S05]  /*0c80*/  @!P0 BRA `(.L_x_7) ;  /* 0x00000000001c8947 */ /* 0x000fea0003800000 */
[----:B------:R-:W0:Y:S02]  /*0c90*/  LDC.64 R4, c[0x0][0x598] ;  /* 0x00016600ff047b82 */ /* 0x000e240000000a00 */
[----:B0-----:R-:W2:Y:S02]  /*0ca0*/  LDG.E.64 R4, desc[UR36][R4.64] ;  /* 0x0000002404047981 */ /* 0x001ea4000c1e1b00 */
[----:B--2---:R-:W-:-:S04]  /*0cb0*/  ISETP.NE.U32.AND P0, PT, R4, RZ, PT ;  /* 0x000000ff0400720c */ /* 0x004fc80003f05070 */
[----:B------:R-:W-:-:S13]  /*0cc0*/  ISETP.NE.AND.EX P0, PT, R5, RZ, PT, P0 ;  /* 0x000000ff0500720c */ /* 0x000fda0003f05300 */
[----:B------:R-:W-:Y:S05]  /*0cd0*/  @!P0 BRA `(.L_x_7) ;  /* 0x0000000000088947 */ /* 0x000fea0003800000 */
[----:B------:R0:W5:Y:S01]  /*0ce0*/  LD.E R56, desc[UR36][R4.64] ;  /* 0x0000002404387980 */ /* 0x000162000c101900 */
[----:B------:R-:W-:Y:S05]  /*0cf0*/  BRA `(.L_x_8) ;  /* 0x0000000000247947 */ /* 0x000fea0003800000 */
.L_x_7:
[----:B------:R-:W-:Y:S02]  /*0d00*/  ULDC.64 UR4, c[0x0][0x588] ;  /* 0x0001620000047ab9 */ /* 0x000fe40000000a00 */
[----:B------:R-:W-:-:S04]  /*0d10*/  ISETP.NE.U32.AND P0, PT, RZ, UR4, PT ;  /* 0x00000004ff007c0c */ /* 0x000fc8000bf05070 */
[----:B------:R-:W-:-:S13]  /*0d20*/  ISETP.NE.AND.EX P0, PT, RZ, UR5, PT, P0 ;  /* 0x00000005ff007c0c */ /* 0x000fda000bf05300 */
[----:B------:R-:W-:Y:S05]  /*0d30*/  @!P0 BRA `(.L_x_9) ;  /* 0x00000000000c8947 */ /* 0x000fea0003800000 */
[----:B------:R-:W0:Y:S02]  /*0d40*/  LDC.64 R56, c[0x0][0x588] ;  /* 0x00016200ff387b82 */ /* 0x000e240000000a00 */
[----:B0-----:R1:W5:Y:S01]  /*0d50*/  LDG.E R56, desc[UR36][R56.64] ;  /* 0x0000002438387981 */ /* 0x001362000c1e1900 */
[----:B------:R-:W-:Y:S05]  /*0d60*/  BRA `(.L_x_8) ;  /* 0x0000000000087947 */ /* 0x000fea0003800000 */
.L_x_9:
[----:B------:R-:W-:Y:S02]  /*0d70*/  ULDC UR4, c[0x0][0x580] ;  /* 0x0001600000047ab9 */ /* 0x000fe40000000800 */
[----:B------:R-:W-:-:S07]  /*0d80*/  IMAD.U32 R56, RZ, RZ, UR4 ;  /* 0x00000004ff387e24 */ /* 0x000fce000f8e00ff */
.L_x_8:
[----:B------:R-:W-:Y:S02]  /*0d90*/  ULDC.64 UR4, c[0x0][0x5a0] ;  /* 0x0001680000047ab9 */ /* 0x000fe40000000a00 */
[----:B------:R-:W-:-:S04]  /*0da0*/  ISETP.NE.U32.AND P0, PT, RZ, UR4, PT ;  /* 0x00000004ff007c0c */ /* 0x000fc8000bf05070 */
[----:B------:R-:W-:-:S13]  /*0db0*/  ISETP.NE.AND.EX P0, PT, RZ, UR5, PT, P0 ;  /* 0x00000005ff007c0c */ /* 0x000fda000bf05300 */
[----:B------:R-:W-:Y:S05]  /*0dc0*/  @!P0 BRA `(.L_x_10) ;  /* 0x00000000001c8947 */ /* 0x000fea0003800000 */
[----:B0-----:R-:W0:Y:S02]  /*0dd0*/  LDC.64 R4, c[0x0][0x5a0] ;  /* 0x00016800ff047b82 */ /* 0x001e240000000a00 */
[----:B0-----:R-:W2:Y:S02]  /*0de0*/  LDG.E.64 R4, desc[UR36][R4.64] ;  /* 0x0000002404047981 */ /* 0x001ea4000c1e1b00 */
[----:B--2---:R-:W-:-:S04]  /*0df0*/  ISETP.NE.U32.AND P0, PT, R4, RZ, PT ;  /* 0x000000ff0400720c */ /* 0x004fc80003f05070 */
[----:B------:R-:W-:-:S13]  /*0e00*/  ISETP.NE.AND.EX P0, PT, R5, RZ, PT, P0 ;  /* 0x000000ff0500720c */ /* 0x000fda0003f05300 */
[----:B------:R-:W-:Y:S05]  /*0e10*/  @!P0 BRA `(.L_x_10) ;  /* 0x0000000000088947 */ /* 0x000fea0003800000 */
[----:B-1----:R0:W5:Y:S01]  /*0e20*/  LD.E R57, desc[UR36][R4.64] ;  /* 0x0000002404397980 */ /* 0x002162000c101900 */
[----:B------:R-:W-:Y:S05]  /*0e30*/  BRA `(.L_x_11) ;  /* 0x0000000000247947 */ /* 0x000fea0003800000 */
.L_x_10:
[----:B------:R-:W-:Y:S02]  /*0e40*/  ULDC.64 UR4, c[0x0][0x590] ;  /* 0x0001640000047ab9 */ /* 0x000fe40000000a00 */
[----:B------:R-:W-:-:S04]  /*0e50*/  ISETP.NE.U32.AND P0, PT, RZ, UR4, PT ;  /* 0x00000004ff007c0c */ /* 0x000fc8000bf05070 */
[----:B------:R-:W-:-:S13]  /*0e60*/  ISETP.NE.AND.EX P0, PT, RZ, UR5, PT, P0 ;  /* 0x00000005ff007c0c */ /* 0x000fda000bf05300 */
[----:B------:R-:W-:Y:S05]  /*0e70*/  @!P0 BRA `(.L_x_12) ;  /* 0x00000000000c8947 */ /* 0x000fea0003800000 */
[----:B0-----:R-:W1:Y:S02]  /*0e80*/  LDC.64 R4, c[0x0][0x590] ;  /* 0x00016400ff047b82 */ /* 0x001e640000000a00 */
[----:B-1----:R1:W5:Y:S01]  /*0e90*/  LDG.E R57, desc[UR36][R4.64] ;  /* 0x0000002404397981 */ /* 0x002362000c1e1900 */
[----:B------:R-:W-:Y:S05]  /*0ea0*/  BRA `(.L_x_11) ;  /* 0x0000000000087947 */ /* 0x000fea0003800000 */
.L_x_12:
[----:B------:R-:W-:Y:S02]  /*0eb0*/  ULDC UR4, c[0x0][0x584] ;  /* 0x0001610000047ab9 */ /* 0x000fe40000000800 */
[----:B-1----:R-:W-:-:S07]  /*0ec0*/  IMAD.U32 R57, RZ, RZ, UR4 ;  /* 0x00000004ff397e24 */ /* 0x002fce000f8e00ff */
.L_x_11:
[----:B------:R-:W-:-:S13]  /*0ed0*/  LOP3.LUT P0, RZ, R0, 0xff, RZ, 0xc0, !PT ;  /* 0x000000ff00ff7812 */ /* 0x000fda000780c0ff */
[----:B------:R-:W-:Y:S05]  /*0ee0*/  @!P0 EXIT ;  /* 0x000000000000894d */ /* 0x000fea0003800000 */
[----:B------:R-:W-:Y:S01]  /*0ef0*/  ULDC UR4, c[0x0][0x28c] ;  /* 0x0000a30000047ab9 */ /* 0x000fe20000000800 */
[----:B------:R-:W-:Y:S01]  /*0f00*/  LOP3.LUT R74, R19, 0x1, RZ, 0xfc, !PT ;  /* 0x00000001134a7812 */ /* 0x000fe200078efcff */
[----:B------:R-:W-:Y:S01]  /*0f10*/  UIADD3 UR4, UR4, 0x3f, URZ ;  /* 0x0000003f04047890 */ /* 0x000fe2000fffe03f */
[----:B------:R-:W-:Y:S01]  /*0f20*/  UMOV UR38, URZ ;  /* 0x0000003f00267c82 */ /* 0x000fe20008000000 */
[----:B------:R-:W-:Y:S02]  /*0f30*/  UMOV UR39, URZ ;  /* 0x0000003f00277c82 */ /* 0x000fe40008000000 */
[----:B------:R-:W-:-:S04]  /*0f40*/  USHF.R.S32.HI UR5, URZ, 0x1f, UR4 ;  /* 0x0000001f3f057899 */ /* 0x000fc80008011404 */
[----:B------:R-:W-:-:S04]  /*0f50*/  ULEA.HI UR5, UR5, UR4, URZ, 0x6 ;  /* 0x0000000405057291 */ /* 0x000fc8000f8f303f */
[----:B------:R-:W-:-:S12]  /*0f60*/  USHF.R.S32.HI UR40, URZ, 0x6, UR5 ;  /* 0x000000063f287899 */ /* 0x000fd80008011405 */
.L_x_92:
[----:B------:R-:W-:Y:S01]  /*0f70*/  LOP3.LUT R0, R18, 0x80, RZ, 0xc0, !PT ;  /* 0x0000008012007812 */ /* 0x000fe200078ec0ff */
[----:B------:R-:W2:Y:S01]  /*0f80*/  S2UR UR7, SR_CgaCtaId ;  /* 0x00000000000779c3 */ /* 0x000ea20000008800 */
[----:B------:R-:W-:Y:S02]  /*0f90*/  UMOV UR6, 0x400 ;  /* 0x0000040000067882 */ /* 0x000fe40000000000 */
[----:B------:R-:W-:-:S06]  /*0fa0*/  SHF.R.U32.HI R0, RZ, 0x7, R0 ;  /* 0x00000007ff007819 */ /* 0x000fcc0000011600 */
[----:B---3--:R-:W3:Y:S01]  /*0fb0*/  SHFL.IDX PT, R0, R0, RZ, 0x1f ;  /* 0x00001fff00007589 */ /* 0x008ee200000e0000 */
[----:B--2---:R-:W-:Y:S01]  /*0fc0*/  ULEA UR42, UR7, UR6, 0x18 ;  /* 0x00000006072a7291 */ /* 0x004fe2000f8ec03f */
[----:B---3--:R-:W-:-:S13]  /*0fd0*/  R2UR UR4, R0 ;  /* 0x00000000000472ca */ /* 0x008fda00000e0000 */
[----:B------:R-:W-:-:S04]  /*0fe0*/  ULEA.HI UR5, UR4, UR4, URZ, 0x1 ;  /* 0x0000000404057291 */ /* 0x000fc8000f8f083f */
[----:B------:R-:W-:-:S04]  /*0ff0*/  ULOP3.LUT UR5, UR5, 0x7fffe, URZ, 0xc0, !UPT ;  /* 0x0007fffe05057892 */ /* 0x000fc8000f8ec03f */
[----:B------:R-:W-:-:S03]  /*1000*/  UIADD3 UR5, UR4, -UR5, URZ ;  /* 0x8000000504057290 */ /* 0x000fc6000fffe03f */
[----:B------:R-:W-:Y:S01]  /*1010*/  ULDC UR4, c[0x0][0x28c] ;  /* 0x0000a30000047ab9 */ /* 0x000fe20000000800 */
[----:B------:R-:W-:Y:S01]  /*1020*/  ULEA UR5, UR5, UR42, 0xd ;  /* 0x0000002a05057291 */ /* 0x000fe2000f8e683f */
[----:B------:R-:W-:-:S03]  /*1030*/  ISETP.LT.AND P0, PT, RZ, UR4, PT ;  /* 0x00000004ff007c0c */ /* 0x000fc6000bf01270 */
[----:B------:R-:W-:-:S04]  /*1040*/  UIADD3 UR5, UR5, 0x180, URZ ;  /* 0x0000018005057890 */ /* 0x000fc8000fffe03f */
[----:B------:R-:W-:-:S04]  /*1050*/  USHF.R.U32.HI UR5, URZ, 0x4, UR5 ;  /* 0x000000043f057899 */ /* 0x000fc80008011605 */
[----:B------:R-:W-:Y:S02]  /*1060*/  ULOP3.LUT UR41, UR5, 0x3fff, URZ, 0xc0, !UPT ;  /* 0x00003fff05297892 */ /* 0x000fe4000f8ec03f */
[----:B01--45:R-:W-:Y:S10]  /*1070*/  @P0 BRA `(.L_x_13) ;  /* 0x0000000000400947 */ /* 0x033ff40003800000 */
[----:B------:R-:W-:Y:S01]  /*1080*/  MOV R0, 0x0 ;  /* 0x0000000000007802 */ /* 0x000fe20000000f00 */
[----:B------:R-:W-:Y:S01]  /*1090*/  ULDC.64 UR4, c[0x4][0x68] ;  /* 0x01001a0000047ab9 */ /* 0x000fe20000000a00 */
[----:B------:R-:W-:Y:S01]  /*10a0*/  ULDC.64 UR6, c[0x4][0x8] ;  /* 0x0100020000067ab9 */ /* 0x000fe20000000a00 */
[----:B01----:R-:W-:Y:S01]  /*10b0*/  IMAD.U32 R4, RZ, RZ, UR4 ;  /* 0x00000004ff047e24 */ /* 0x003fe2000f8e00ff */
[----:B------:R0:W1:Y:S01]  /*10c0*/  LDC.64 R14, c[0x4][R0] ;  /* 0x01000000000e7b82 */ /* 0x0000620000000a00 */
[----:B------:R-:W-:Y:S01]  /*10d0*/  IMAD.U32 R5, RZ, RZ, UR5 ;  /* 0x00000005ff057e24 */ /* 0x000fe2000f8e00ff */
[----:B------:R-:W-:Y:S01]  /*10e0*/  ULDC.64 UR4, c[0x4][0x70] ;  /* 0x01001c0000047ab9 */ /* 0x000fe20000000a00 */
[----:B------:R-:W-:Y:S01]  /*10f0*/  IMAD.U32 R10, RZ, RZ, UR6 ;  /* 0x00000006ff0a7e24 */ /* 0x000fe2000f8e00ff */
[----:B------:R-:W-:Y:S01]  /*1100*/  MOV R6, UR4 ;  /* 0x0000000400067c02 */ /* 0x000fe20008000f00 */
[----:B------:R-:W-:Y:S02]  /*1110*/  IMAD.U32 R7, RZ, RZ, UR5 ;  /* 0x00000005ff077e24 */ /* 0x000fe4000f8e00ff */
[----:B------:R-:W-:-:S02]  /*1120*/  IMAD.U32 R11, RZ, RZ, UR7 ;  /* 0x00000007ff0b7e24 */ /* 0x000fc4000f8e00ff */
[----:B------:R-:W-:Y:S02]  /*1130*/  IMAD.MOV.U32 R8, RZ, RZ, 0x1e1 ;  /* 0x000001e1ff087424 */ /* 0x000fe400078e00ff */
[----:B------:R-:W-:Y:S02]  /*1140*/  IMAD.MOV.U32 R12, RZ, RZ, 0x1 ;  /* 0x00000001ff0c7424 */ /* 0x000fe400078e00ff */
[----:B0-----:R-:W-:-:S07]  /*1150*/  IMAD.MOV.U32 R13, RZ, RZ, RZ ;  /* 0x000000ffff0d7224 */ /* 0x001fce00078e00ff */
[----:B------:R-:W-:-:S07]  /*1160*/  LEPC R20, `(.L_x_13) ;  /* 0x000000001014794e */ /* 0x000fce0000000000 */
[----:B-1---5:R-:W-:Y:S05]  /*1170*/  CALL.ABS.NOINC R14 ;  /* 0x000000000e007343 */ /* 0x022fea0003c00000 */
.L_x_13:
[----:B------:R-:W-:-:S13]  /*1180*/  ISETP.NE.AND P0, PT, R74, 0x3, PT ;  /* 0x000000034a00780c */ /* 0x000fda0003f05270 */
[----:B------:R-:W-:Y:S05]  /*1190*/  @!P0 BRA `(.L_x_14) ;  /* 0x0000000000048947 */ /* 0x000fea0003800000 */
[----:B------:R-:W-:Y:S01]  /*11a0*/  BPT.TRAP 0x1 ;  /* 0x000000040000795c */ /* 0x000fe20000300000 */
.L_x_14:
[----:B------:R-:W-:Y:S02]  /*11b0*/  IMAD.U32 R3, RZ, RZ, UR39 ;  /* 0x00000027ff037e24 */ /* 0x000fe4000f8e00ff */
[----:B------:R-:W-:-:S03]  /*11c0*/  IMAD.U32 R0, RZ, RZ, UR38 ;  /* 0x00000026ff007e24 */ /* 0x000fc6000f8e00ff */
[----:B------:R-:W-:Y:S02]  /*11d0*/  LEA R3, R3, UR42, 0x3 ;  /* 0x0000002a03037c11 */ /* 0x000fe4000f8e18ff */
[----:B------:R-:W-:-:S04]  /*11e0*/  SHF.L.U32 R0, R0, 0x1f, RZ ;  /* 0x0000001f00007819 */ /* 0x000fc800000006ff */
[----:B------:R2:W3:Y:S01]  /*11f0*/  SYNCS.PHASECHK.TRANS64.TRYWAIT P1, [R3+URZ], R0 ;  /* 0x00000000030075a7 */ /* 0x0004e2000802017f */
[----:B------:R-:W-:Y:S05]  /*1200*/  @!P0 BRA `(.L_x_15) ;  /* 0x0000000000048947 */ /* 0x000fea0003800000 */
[----:B------:R-:W-:Y:S01]  /*1210*/  BPT.TRAP 0x1 ;  /* 0x000000040000795c */ /* 0x000fe20000300000 */
.L_x_15:
[----:B---3--:R-:W-:Y:S05]  /*1220*/  @P1 BRA `(.L_x_16) ;  /* 0x0000000000081947 */ /* 0x008fea0003800000 */
[----:B------:R-:W3:Y:S02]  /*1230*/  SYNCS.PHASECHK.TRANS64.TRYWAIT P1, [R3+URZ], R0 ;  /* 0x00000000030075a7 */ /* 0x000ee4000802017f */
[----:B---3--:R-:W-:Y:S05]  /*1240*/  @!P1 BRA `(.L_x_17) ;  /* 0x00000050007c9947 */ /* 0x008fea0003800000 */
.L_x_16:
[----:B------:R-:W-:-:S04]  /*1250*/  UISETP.LT.AND UP0, UPT, UR40, 0x1, UPT ;  /* 0x000000012800788c */ /* 0x000fc8000bf01270 */
[----:B------:R-:W-:-:S04]  /*1260*/  USEL UR4, UR40, 0x1, UP0 ;  /* 0x0000000128047887 */ /* 0x000fc80008000000 */
[----:B------:R-:W-:-:S06]  /*1270*/  UIADD3 UR4, UR40, -UR4, URZ ;  /* 0x8000000428047290 */ /* 0x000fcc000fffe03f */
[----:B--23--:R-:W-:Y:S01]  /*1280*/  IMAD.U32 R0, RZ, RZ, UR4 ;  /* 0x00000004ff007e24 */ /* 0x00cfe2000f8e00ff */
[----:B------:R-:W-:Y:S05]  /*1290*/  WARPSYNC.ALL ;  /* 0x0000000000007948 */ /* 0x000fea0003800000 */
[----:B------:R-:W-:Y:S01]  /*12a0*/  ISETP.GE.AND P1, PT, R0, 0x1, PT ;  /* 0x000000010000780c */ /* 0x000fe20003f26270 */
[----:B------:R-:W-:Y:S01]  /*12b0*/  UIADD3 UR4, UR42, 0x30180, URZ ;  /* 0x000301802a047890 */ /* 0x000fe2000fffe03f */
[----:B------:R-:W-:Y:S01]  /*12c0*/  WARPGROUP.ARRIVE ;  /* 0x00000000000079c5 */ /* 0x000fe20000000000 */
[----:B------:R-:W-:Y:S01]  /*12d0*/  UMOV UR9, 0x40000040 ;  /* 0x4000004000097882 */ /* 0x000fe20000000000 */
[----:B------:R-:W-:Y:S01]  /*12e0*/  UMOV UR11, 0x40000040 ;  /* 0x40000040000b7882 */ /* 0x000fe20000000000 */
[----:B------:R-:W-:-:S04]  /*12f0*/  USHF.R.U32.HI UR4, URZ, 0x4, UR4 ;  /* 0x000000043f047899 */ /* 0x000fc80008011604 */
[----:B------:R-:W-:Y:S02]  /*1300*/  ULOP3.LUT UR5, UR4, 0x3fff, URZ, 0xc0, !UPT ;  /* 0x00003fff04057892 */ /* 0x000fe4000f8ec03f */
[----:B------:R-:W-:Y:S02]  /*1310*/  ULOP3.LUT UR4, UR41, 0x10000, URZ, 0xfc, !UPT ;  /* 0x0001000029047892 */ /* 0x000fe4000f8efc3f */
[----:B------:R-:W-:Y:S02]  /*1320*/  ULOP3.LUT UR5, UR5, 0x10000, URZ, 0xfc, !UPT ;  /* 0x0001000005057892 */ /* 0x000fe4000f8efc3f */
[----:B------:R-:W-:Y:S02]  /*1330*/  ULEA UR7, UR39, UR4, 0xb ;  /* 0x0000000427077291 */ /* 0x000fe4000f8e583f */
[----:B------:R-:W-:Y:S02]  /*1340*/  ULEA UR6, UR39, UR5, 0x8 ;  /* 0x0000000527067291 */ /* 0x000fe4000f8e403f */
[----:B------:R-:W-:-:S03]  /*1350*/  UIADD3 UR12, UR7, 0x400, URZ ;  /* 0x00000400070c7890 */ /* 0x000fc6000fffe03f */
[----:B------:R-:W-:Y:S02]  /*1360*/  UMOV UR8, UR7 ;  /* 0x0000000700087c82 */ /* 0x000fe40008000000 */
[----:B------:R-:W-:Y:S02]  /*1370*/  UMOV UR10, UR6 ;  /* 0x00000006000a7c82 */ /* 0x000fe40008000000 */
[----:B------:R-:W-:Y:S01]  /*1380*/  HGMMA.64x32x16.F32 R40, gdesc[UR8], RZ, !UPT, gsb0 ;  /* 0x00600000082879f0 */ /* 0x000fe2000c0008ff */
[----:B------:R-:W-:Y:S01]  /*1390*/  UMOV UR8, UR12 ;  /* 0x0000000c00087c82 */ /* 0x000fe20008000000 */
[----:B------:R-:W-:Y:S01]  /*13a0*/  UMOV UR9, 0x40000040 ;  /* 0x4000004000097882 */ /* 0x000fe20000000000 */
[----:B------:R-:W-:Y:S01]  /*13b0*/  UIADD3 UR12, UR7, 0x402, URZ ;  /* 0x00000402070c7890 */ /* 0x000fe2000fffe03f */
[----:B------:R-:W-:Y:S02]  /*13c0*/  WARPGROUP.DEPBAR.LE gsb0, 0x0 ;  /* 0x00008000000079c5 */ /* 0x000fe40000010000 */
[----:B------:R-:W-:-:S06]  /*13d0*/  WARPGROUP.ARRIVE ;  /* 0x00000000000079c5 */ /* 0x000fcc0000000000 */
[----:B------:R-:W-:Y:S01]  /*13e0*/  HGMMA.64x32x16.F32 R24, gdesc[UR8], RZ, !UPT, gsb0 ;  /* 0x00600000081879f0 */ /* 0x000fe2000c0008ff */
[----:B------:R-:W-:Y:S02]  /*13f0*/  UIADD3 UR8, UR7, 0x2, URZ ;  /* 0x0000000207087890 */ /* 0x000fe4000fffe03f */
[----:B------:R-:W-:Y:S01]  /*1400*/  UIADD3 UR10, UR6, 0x2, URZ ;  /* 0x00000002060a7890 */ /* 0x000fe2000fffe03f */
[----:B------:R-:W-:Y:S01]  /*1410*/  UMOV UR9, 0x40000040 ;  /* 0x4000004000097882 */ /* 0x000fe20000000000 */
[----:B------:R-:W-:Y:S01]  /*1420*/  UMOV UR11, 0x40000040 ;  /* 0x40000040000b7882 */ /* 0x000fe20000000000 */
[----:B------:R-:W-:Y:S02]  /*1430*/  WARPGROUP.DEPBAR.LE gsb0, 0x0 ;  /* 0x00008000000079c5 */ /* 0x000fe40000010000 */
[----:B------:R-:W-:-:S06]  /*1440*/  WARPGROUP.ARRIVE ;  /* 0x00000000000079c5 */ /* 0x000fcc0000000000 */
[----:B------:R-:W-:Y:S01]  /*1450*/  HGMMA.64x32x16.F32 R40, gdesc[UR8], R40, gsb0 ;  /* 0x00600000082879f0 */ /* 0x000fe20008000828 */
[----:B------:R-:W-:Y:S01]  /*1460*/  UMOV UR8, UR12 ;  /* 0x0000000c00087c82 */ /* 0x000fe20008000000 */
[----:B------:R-:W-:Y:S01]  /*1470*/  UMOV UR9, 0x40000040 ;  /* 0x4000004000097882 */ /* 0x000fe20000000000 */
[----:B------:R-:W-:Y:S01]  /*1480*/  UIADD3 UR12, UR7, 0x404, URZ ;  /* 0x00000404070c7890 */ /* 0x000fe2000fffe03f */
[----:B------:R-:W-:Y:S02]  /*1490*/  WARPGROUP.DEPBAR.LE gsb0, 0x0 ;  /* 0x00008000000079c5 */ /* 0x000fe40000010000 */
[----:B------:R-:W-:-:S06]  /*14a0*/  WARPGROUP.ARRIVE ;  /* 0x00000000000079c5 */ /* 0x000fcc0000000000 */
[----:B------:R-:W-:Y:S01]  /*14b0*/  HGMMA.64x32x16.F32 R24, gdesc[UR8], R24, gsb0 ;  /* 0x00600000081879f0 */ /* 0x000fe20008000818 */
        /* <DEDUP_REMOVED lines=9> */
[----:B------:R-:W-:Y:S02]  /*1550*/  WARPGROUP.DEPBAR.LE gsb0, 0x0 ;  /* 0x00008000000079c5 */ /* 0x000fe40000010000 */
[----:B------:R-:W-:-:S06]  /*1560*/  WARPGROUP.ARRIVE ;  /* 0x00000000000079c5 */ /* 0x000fcc0000000000 */
[----:B------:R-:W-:Y:S01]  /*1570*/  HGMMA.64x32x16.F32 R24, gdesc[UR8], R24, gsb0 ;  /* 0x00600000081879f0 */ /* 0x000fe20008000818 */
[----:B------:R-:W-:Y:S02]  /*1580*/  UIADD3 UR8, UR7, 0x6, URZ ;  /* 0x0000000607087890 */ /* 0x000fe4000fffe03f */
[----:B------:R-:W-:Y:S01]  /*1590*/  UIADD3 UR10, UR6, 0x6, URZ ;  /* 0x00000006060a7890 */ /* 0x000fe2000fffe03f */
[----:B------:R-:W-:Y:S01]  /*15a0*/  UMOV UR9, 0x40000040 ;  /* 0x4000004000097882 */ /* 0x000fe20000000000 */
[----:B------:R-:W-:Y:S01]  /*15b0*/  UMOV UR11, 0x40000040 ;  /* 0x40000040000b7882 */ /* 0x000fe20000000000 */
[----:B------:R-:W-:Y:S01]  /*15c0*/  UIADD3 UR7, UR7, 0x406, URZ ;  /* 0x0000040607077890 */ /* 0x000fe2000fffe03f */
[----:B------:R-:W-:Y:S02]  /*15d0*/  WARPGROUP.DEPBAR.LE gsb0, 0x0 ;  /* 0x00008000000079c5 */ /* 0x000fe40000010000 */
[----:B------:R-:W-:-:S06]  /*15e0*/  WARPGROUP.ARRIVE ;  /* 0x00000000000079c5 */ /* 0x000fcc0000000000 */
[----:B------:R-:W-:Y:S01]  /*15f0*/  HGMMA.64x32x16.F32 R40, gdesc[UR8], R40, gsb0 ;  /* 0x00600000082879f0 */ /* 0x000fe20008000828 */
[----:B------:R-:W-:Y:S01]  /*1600*/  UMOV UR8, UR7 ;  /* 0x0000000700087c82 */ /* 0x000fe20008000000 */
[----:B------:R-:W-:Y:S01]  /*1610*/  UMOV UR9, 0x40000040 ;  /* 0x4000004000097882 */ /* 0x000fe20000000000 */
[----:B------:R-:W-:Y:S02]  /*1620*/  WARPGROUP.DEPBAR.LE gsb0, 0x0 ;  /* 0x00008000000079c5 */ /* 0x000fe40000010000 */
[----:B------:R-:W-:-:S06]  /*1630*/  WARPGROUP.ARRIVE ;  /* 0x00000000000079c5 */ /* 0x000fcc0000000000 */
[----:B------:R-:W-:Y:S03]  /*1640*/  HGMMA.64x32x16.F32 R24, gdesc[UR8], R24, gsb0 ;  /* 0x00600000081879f0 */ /* 0x000fe60008000818 */
[----:B------:R-:W-:Y:S02]  /*1650*/  WARPGROUP.DEPBAR.LE gsb0, 0x0 ;  /* 0x00008000000079c5 */ /* 0x000fe40000010000 */
[----:B------:R-:W-:Y:S05]  /*1660*/  @!P1 BRA `(.L_x_18) ;  /* 0x0000000400789947 */ /* 0x000fea0003800000 */
[----:B------:R-:W-:-:S04]  /*1670*/  UIADD3 UR6, UR39, 0x1, URZ ;  /* 0x0000000127067890 */ /* 0x000fc8000fffe03f */
[----:B------:R-:W-:-:S04]  /*1680*/  UISETP.NE.AND UP0, UPT, UR6, 0x6, UPT ;  /* 0x000000060600788c */ /* 0x000fc8000bf05270 */
[----:B------:R-:W-:Y:S02]  /*1690*/  USEL UR7, URZ, 0x1, UP0 ;  /* 0x000000013f077887 */ /* 0x000fe40008000000 */
[----:B------:R-:W-:Y:S02]  /*16a0*/  USEL UR6, UR6, URZ, UP0 ;  /* 0x0000003f06067287 */ /* 0x000fe40008000000 */
[----:B------:R-:W-:-:S06]  /*16b0*/  ULOP3.LUT UR7, UR38, UR7, URZ, 0x3c, !UPT ;  /* 0x0000000726077292 */ /* 0x000fcc000f8e3c3f */
[----:B01----:R-:W-:Y:S01]  /*16c0*/  IMAD.U32 R5, RZ, RZ, UR7 ;  /* 0x00000007ff057e24 */ /* 0x003fe2000f8e00ff */
[----:B------:R-:W-:-:S06]  /*16d0*/  UMOV UR7, UR39 ;  /* 0x0000002700077c82 */ /* 0x000fcc0008000000 */
.L_x_25:
[----:B01----:R-:W-:Y:S05]  /*16e0*/  @!P0 BRA `(.L_x_19) ;  /* 0x0000000000048947 */ /* 0x003fea0003800000 */
[----:B------:R-:W-:Y:S01]  /*16f0*/  BPT.TRAP 0x1 ;  /* 0x000000040000795c */ /* 0x000fe20000300000 */
.L_x_19:
[----:B------:R-:W0:Y:S01]  /*1700*/  S2UR UR9, SR_CgaCtaId ;  /* 0x00000000000979c3 */ /* 0x000e220000008800 */
[----:B------:R-:W-:Y:S01]  /*1710*/  UMOV UR8, 0x400 ;  /* 0x0000040000087882 */ /* 0x000fe20000000000 */
[----:B------:R-:W-:Y:S01]  /*1720*/  SHF.L.U32 R3, R5, 0x1f, RZ ;  /* 0x0000001f05037819 */ /* 0x000fe200000006ff */
[----:B0-----:R-:W-:-:S04]  /*1730*/  ULEA UR15, UR9, UR8, 0x18 ;  /* 0x00000008090f7291 */ /* 0x001fc8000f8ec03f */
[----:B------:R-:W-:-:S09]  /*1740*/  ULEA UR8, UR6, UR15, 0x3 ;  /* 0x0000000f06087291 */ /* 0x000fd2000f8e183f */
[----:B------:R0:W1:Y:S01]  /*1750*/  SYNCS.PHASECHK.TRANS64.TRYWAIT P1, [UR8], R3 ;  /* 0x00000003ff0075a7 */ /* 0x0000620008020148 */
[----:B------:R-:W-:Y:S05]  /*1760*/  @!P0 BRA `(.L_x_20) ;  /* 0x0000000000048947 */ /* 0x000fea0003800000 */
[----:B------:R-:W-:Y:S01]  /*1770*/  BPT.TRAP 0x1 ;  /* 0x000000040000795c */ /* 0x000fe20000300000 */
.L_x_20:
[----:B-1----:R-:W-:Y:S05]  /*1780*/  @P1 BRA `(.L_x_21) ;  /* 0x0000000000081947 */ /* 0x002fea0003800000 */
[----:B------:R-:W1:Y:S02]  /*1790*/  SYNCS.PHASECHK.TRANS64.TRYWAIT P1, [UR8], R3 ;  /* 0x00000003ff0075a7 */ /* 0x000e640008020148 */
[----:B-1----:R-:W-:Y:S05]  /*17a0*/  @!P1 BRA `(.L_x_22) ;  /* 0x0000004c00389947 */ /* 0x002fea0003800000 */
.L_x_21:
[----:B------:R-:W-:Y:S01]  /*17b0*/  ULEA UR12, UR6, UR5, 0x8 ;  /* 0x00000005060c7291 */ /* 0x000fe2000f8e403f */
[----:B------:R-:W-:Y:S01]  /*17c0*/  WARPGROUP.ARRIVE ;  /* 0x00000000000079c5 */ /* 0x000fe20000000000 */
[----:B------:R-:W-:Y:S01]  /*17d0*/  ULEA UR13, UR6, UR4, 0xb ;  /* 0x00000004060d7291 */ /* 0x000fe2000f8e583f */
[----:B------:R-:W-:Y:S01]  /*17e0*/  UMOV UR11, 0x40000040 ;  /* 0x40000040000b7882 */ /* 0x000fe20000000000 */
[----:B------:R-:W-:Y:S02]  /*17f0*/  UMOV UR9, 0x40000040 ;  /* 0x4000004000097882 */ /* 0x000fe40000000000 */
[----:B------:R-:W-:Y:S01]  /*1800*/  UIADD3 UR14, UR13, 0x400, URZ ;  /* 0x000004000d0e7890 */ /* 0x000fe2000fffe03f */
[----:B------:R-:W-:Y:S02]  /*1810*/  UMOV UR10, UR12 ;  /* 0x0000000c000a7c82 */ /* 0x000fe40008000000 */
[----:B------:R-:W-:Y:S02]  /*1820*/  UMOV UR8, UR13 ;  /* 0x0000000d00087c82 */ /* 0x000fe40008000000 */
[----:B------:R-:W-:Y:S01]  /*1830*/  HGMMA.64x32x16.F32 R40, gdesc[UR8], R40, gsb0 ;  /* 0x00600000082879f0 */ /* 0x000fe20008000828 */
[----:B------:R-:W-:Y:S01]  /*1840*/  UMOV UR9, 0x40000040 ;  /* 0x4000004000097882 */ /* 0x000fe20000000000 */
[----:B------:R-:W-:Y:S01]  /*1850*/  UMOV UR8, UR14 ;  /* 0x0000000e00087c82 */ /* 0x000fe20008000000 */
[----:B------:R-:W-:Y:S01]  /*1860*/  UIADD3 UR14, UR13, 0x402, URZ ;  /* 0x000004020d0e7890 */ /* 0x000fe2000fffe03f */
[----:B------:R-:W-:-:S02]  /*1870*/  WARPGROUP.DEPBAR.LE gsb0, 0x0 ;  /* 0x00008000000079c5 */ /* 0x000fc40000010000 */
        /* <DEDUP_REMOVED lines=42> */
[----:B------:R-:W-:Y:S01]  /*1b20*/  BPT.TRAP 0x1 ;  /* 0x000000040000795c */ /* 0x000fe20000300000 */
.L_x_23:
[----:B------:R-:W-:Y:S01]  /*1b30*/  ULEA UR8, UR7, UR15, 0x3 ;  /* 0x0000000f07087291 */ /* 0x000fe2000f8e183f */
[----:B------:R-:W-:-:S03]  /*1b40*/  ISETP.GT.U32.AND P1, PT, R19, 0x1, PT ;  /* 0x000000011300780c */ /* 0x000fc60003f24070 */
[----:B------:R-:W-:-:S04]  /*1b50*/  UIADD3 UR8, UR8, 0x30, URZ ;  /* 0x0000003008087890 */ /* 0x000fc8000fffe03f */
[----:B------:R-:W-:-:S09]  /*1b60*/  UPRMT UR8, URZ, 0x654, UR8 ;  /* 0x000006543f087896 */ /* 0x000fd20008000008 */
[----:B------:R-:W-:Y:S01]  /*1b70*/  SYNCS.ARRIVE.TRANS64.RED.A1T0 RZ, [UR8], RZ ;  /* 0x000000ffffff79a7 */ /* 0x000fe20008100408 */
[----:B------:R-:W-:Y:S05]  /*1b80*/  @P1 BRA `(.L_x_24) ;  /* 0x0000000000041947 */ /* 0x000fea0003800000 */
[----:B------:R-:W-:Y:S01]  /*1b90*/  BPT.TRAP 0x1 ;  /* 0x000000040000795c */ /* 0x000fe20000300000 */
.L_x_24:
[----:B------:R-:W-:Y:S01]  /*1ba0*/  UIADD3 UR6, UR6, 0x1, URZ ;  /* 0x0000000106067890 */ /* 0x000fe2000fffe03f */
[C---:B------:R-:W-:Y:S01]  /*1bb0*/  ISETP.GT.AND P1, PT, R0.reuse, 0x1, PT ;  /* 0x000000010000780c */ /* 0x040fe20003f24270 */
[----:B------:R-:W-:Y:S01]  /*1bc0*/  UIADD3 UR7, UR7, 0x1, URZ ;  /* 0x0000000107077890 */ /* 0x000fe2000fffe03f */
[----:B------:R-:W-:Y:S01]  /*1bd0*/  VIADD R0, R0, 0xffffffff ;  /* 0xffffffff00007836 */ /* 0x000fe20000000000 */
[----:B------:R-:W-:Y:S02]  /*1be0*/  UISETP.NE.AND UP0, UPT, UR6, 0x6, UPT ;  /* 0x000000060600788c */ /* 0x000fe4000bf05270 */
[----:B------:R-:W-:Y:S02]  /*1bf0*/  UISETP.NE.AND UP1, UPT, UR7, 0x6, UPT ;  /* 0x000000060700788c */ /* 0x000fe4000bf25270 */
[----:B------:R-:W-:Y:S02]  /*1c00*/  USEL UR8, URZ, 0x1, UP0 ;  /* 0x000000013f087887 */ /* 0x000fe40008000000 */
[----:B------:R-:W-:-:S02]  /*1c10*/  USEL UR6, UR6, URZ, UP0 ;  /* 0x0000003f06067287 */ /* 0x000fc40008000000 */
[----:B------:R-:W-:Y:S02]  /*1c20*/  USEL UR7, UR7, URZ, UP1 ;  /* 0x0000003f07077287 */ /* 0x000fe40008800000 */
[----:B------:R-:W-:Y:S01]  /*1c30*/  LOP3.LUT R5, R5, UR8, RZ, 0x3c, !PT ;  /* 0x0000000805057c12 */ /* 0x000fe2000f8e3cff */
[----:B------:R-:W-:Y:S09]  /*1c40*/  @P1 BRA `(.L_x_25) ;  /* 0xfffffff800a41947 */ /* 0x000ff2000383ffff */
.L_x_18:
[----:B------:R-:W2:Y:S02]  /*1c50*/  LDC R0, c[0x0][0x28c] ;  /* 0x0000a300ff007b82 */ /* 0x000ea40000000800 */
[----:B--2---:R-:W-:-:S13]  /*1c60*/  ISETP.GE.AND P1, PT, R0, 0x1, PT ;  /* 0x000000010000780c */ /* 0x004fda0003f26270 */
[----:B------:R-:W-:Y:S05]  /*1c70*/  @!P1 BRA `(.L_x_26) ;  /* 0x0000000000489947 */ /* 0x000fea0003800000 */
[----:B------:R-:W-:Y:S05]  /*1c80*/  @!P0 BRA `(.L_x_27) ;  /* 0x0000000000048947 */ /* 0x000fea0003800000 */
[----:B------:R-:W-:Y:S01]  /*1c90*/  BPT.TRAP 0x1 ;  /* 0x000000040000795c */ /* 0x000fe20000300000 */
.L_x_27:
[----:B------:R-:W2:Y:S01]  /*1ca0*/  S2UR UR7, SR_CgaCtaId ;  /* 0x00000000000779c3 */ /* 0x000ea20000008800 */
[----:B------:R-:W-:Y:S01]  /*1cb0*/  UISETP.LT.AND UP0, UPT, UR40, 0x1, UPT ;  /* 0x000000012800788c */ /* 0x000fe2000bf01270 */
[----:B------:R-:W-:-:S03]  /*1cc0*/  ISETP.GT.U32.AND P0, PT, R19, 0x1, PT ;  /* 0x000000011300780c */ /* 0x000fc60003f04070 */
[----:B------:R-:W-:-:S04]  /*1cd0*/  USEL UR6, UR40, 0x1, UP0 ;  /* 0x0000000128067887 */ /* 0x000fc80008000000 */
[----:B------:R-:W-:-:S04]  /*1ce0*/  UIADD3 UR6, UR39, UR40, -UR6 ;  /* 0x0000002827067290 */ /* 0x000fc8000fffe806 */
[----:B------:R-:W-:-:S04]  /*1cf0*/  UIMAD.WIDE.U32 UR4, UR6, -0x55555555, URZ ;  /* 0xaaaaaaab060478a5 */ /* 0x000fc8000f8e003f */
[----:B------:R-:W-:-:S03]  /*1d00*/  USHF.R.U32.HI UR4, URZ, 0x2, UR5 ;  /* 0x000000023f047899 */ /* 0x000fc60008011605 */
[----:B------:R-:W-:Y:S01]  /*1d10*/  UMOV UR5, 0x400 ;  /* 0x0000040000057882 */ /* 0x000fe20000000000 */
[----:B------:R-:W-:Y:S02]  /*1d20*/  UIMAD UR6, UR4, -0x6, UR6 ;  /* 0xfffffffa040678a4 */ /* 0x000fe4000f8e0206 */
[----:B--2---:R-:W-:-:S04]  /*1d30*/  ULEA UR5, UR7, UR5, 0x18 ;  /* 0x0000000507057291 */ /* 0x004fc8000f8ec03f */
[----:B------:R-:W-:-:S04]  /*1d40*/  ULEA UR6, UR6, UR5, 0x3 ;  /* 0x0000000506067291 */ /* 0x000fc8000f8e183f */
[----:B------:R-:W-:-:S04]  /*1d50*/  UIADD3 UR6, UR6, 0x30, URZ ;  /* 0x0000003006067890 */ /* 0x000fc8000fffe03f */
[----:B------:R-:W-:-:S09]  /*1d60*/  UPRMT UR6, URZ, 0x654, UR6 ;  /* 0x000006543f067896 */ /* 0x000fd20008000006 */
[----:B------:R-:W-:Y:S01]  /*1d70*/  SYNCS.ARRIVE.TRANS64.RED.A1T0 RZ, [UR6], RZ ;  /* 0x000000ffffff79a7 */ /* 0x000fe20008100406 */
[----:B------:R-:W-:Y:S05]  /*1d80*/  @P0 BRA `(.L_x_26) ;  /* 0x0000000000040947 */ /* 0x000fea0003800000 */
[----:B------:R-:W-:Y:S01]  /*1d90*/  BPT.TRAP 0x1 ;  /* 0x000000040000795c */ /* 0x000fe20000300000 */
.L_x_26:
[----:B------:R-:W2:Y:S01]  /*1da0*/  LDC R6, c[0x0][0x288] ;  /* 0x0000a200ff067b82 */ /* 0x000ea20000000800 */
[----:B01----:R-:W-:Y:S01]  /*1db0*/  SHF.R.U32.HI R3, RZ, 0x2, R18 ;  /* 0x00000002ff037819 */ /* 0x003fe20000011612 */
[----:B------:R-:W-:Y:S01]  /*1dc0*/  IMAD.SHL.U32 R11, R58, 0x20, RZ ;  /* 0x000000203a0b7824 */ /* 0x000fe200078e00ff */
[----:B------:R-:W-:Y:S01]  /*1dd0*/  LOP3.LUT R4, R18, 0x60, RZ, 0xc0, !PT ;  /* 0x0000006012047812 */ /* 0x000fe200078ec0ff */
[----:B------:R-:W-:Y:S01]  /*1de0*/  UIADD3 UR39, UR40, UR39, URZ ;  /* 0x0000002728277290 */ /* 0x000fe2000fffe03f */
[----:B------:R-:W-:Y:S01]  /*1df0*/  LOP3.LUT R3, R3, 0x7, RZ, 0xc0, !PT ;  /* 0x0000000703037812 */ /* 0x000fe200078ec0ff */
[----:B------:R-:W-:Y:S01]  /*1e00*/  IMAD.SHL.U32 R13, R60, 0x100, RZ ;  /* 0x000001003c0d7824 */ /* 0x000fe200078e00ff */
[----:B------:R-:W-:Y:S01]  /*1e10*/  SHF.R.U32.HI R8, RZ, 0x1, R4 ;  /* 0x00000001ff087819 */ /* 0x000fe20000011604 */
[----:B------:R-:W-:Y:S01]  /*1e20*/  UISETP.GT.U32.AND UP0, UPT, UR39, 0x5, UPT ;  /* 0x000000052700788c */ /* 0x000fe2000bf04070 */
[----:B------:R-:W-:Y:S01]  /*1e30*/  LOP3.LUT R0, R22, 0x1, RZ, 0xc0, !PT ;  /* 0x0000000116007812 */ /* 0x000fe200078ec0ff */
[----:B------:R-:W-:Y:S01]  /*1e40*/  ULDC UR7, c[0x0][0x284] ;  /* 0x0000a10000077ab9 */ /* 0x000fe20000000800 */
[----:B------:R-:W-:Y:S01]  /*1e50*/  IADD3 R5, RZ, -R8, -R3 ;  /* 0x80000008ff057210 */ /* 0x000fe20007ffe803 */
[----:B------:R-:W-:Y:S01]  /*1e60*/  UISETP.LT.U32.AND UP0, UPT, UR40, 0x6, UP0 ;  /* 0x000000062800788c */ /* 0x000fe20008701070 */
[----:B------:R-:W-:Y:S01]  /*1e70*/  LOP3.LUT R4, R18, 0x3, RZ, 0xc0, !PT ;  /* 0x0000000312047812 */ /* 0x000fe200078ec0ff */
[C---:B------:R-:W-:Y:S01]  /*1e80*/  IMAD.SHL.U32 R10, R0.reuse, 0x40, RZ ;  /* 0x00000040000a7824 */ /* 0x040fe200078e00ff */
[----:B------:R-:W-:Y:S01]  /*1e90*/  UISETP.GE.U32.AND UP1, UPT, UR40, 0x6, UPT ;  /* 0x000000062800788c */ /* 0x000fe2000bf26070 */
[----:B------:R-:W-:Y:S01]  /*1ea0*/  IMAD R64, R0, -0x40, R5 ;  /* 0xffffffc000407824 */ /* 0x000fe200078e0205 */
[----:B------:R-:W-:Y:S01]  /*1eb0*/  SHF.R.S32.HI R15, RZ, 0x1f, R23 ;  /* 0x0000001fff0f7819 */ /* 0x000fe20000011417 */
[----:B------:R-:W-:Y:S01]  /*1ec0*/  ULDC.64 UR8, c[0x0][0x5d0] ;  /* 0x0001740000087ab9 */ /* 0x000fe20000000a00 */
[----:B------:R-:W-:Y:S01]  /*1ed0*/  UIMAD.WIDE.U32 UR4, UR39, -0x55555555, URZ ;  /* 0xaaaaaaab270478a5 */ /* 0x000fe2000f8e003f */
[----:B------:R-:W-:Y:S01]  /*1ee0*/  IMAD.WIDE R60, R60, 0x100, RZ ;  /* 0x000001003c3c7825 */ /* 0x000fe200078e02ff */
[----:B------:R-:W-:Y:S01]  /*1ef0*/  USEL UR6, URZ, 0x1, !UP0 ;  /* 0x000000013f067887 */ /* 0x000fe2000c000000 */
[----:B------:R-:W-:Y:S01]  /*1f00*/  LOP3.LUT R3, R10, 0x40, R3, 0xe2, !PT ;  /* 0x000000400a037812 */ /* 0x000fe200078ee203 */
[----:B------:R-:W-:Y:S01]  /*1f10*/  USHF.R.U32.HI UR4, URZ, 0x2, UR5 ;  /* 0x000000023f047899 */ /* 0x000fe20008011605 */
[----:B--2---:R-:W-:Y:S01]  /*1f20*/  IMAD R0, R4, -0x2, R6 ;  /* 0xfffffffe04007824 */ /* 0x004fe200078e0206 */
[----:B------:R-:W-:Y:S01]  /*1f30*/  ISETP.GE.AND P0, PT, R11, R6, PT ;  /* 0x000000060b00720c */ /* 0x000fe20003f06270 */
[----:B------:R-:W-:Y:S01]  /*1f40*/  IMAD.SHL.U32 R6, R18, 0x2, RZ ;  /* 0x0000000212067824 */ /* 0x000fe200078e00ff */
[----:B------:R-:W-:Y:S01]  /*1f50*/  ULOP3.LUT UR38, UR38, UR6, URZ, 0x3c, !UPT ;  /* 0x0000000626267292 */ /* 0x000fe2000f8e3c3f */
[----:B------:R-:W-:Y:S01]  /*1f60*/  IMAD R4, R15, UR8, RZ ;  /* 0x000000080f047c24 */ /* 0x000fe2000f8e02ff */
[----:B------:R-:W-:Y:S01]  /*1f70*/  ISETP.GE.OR P0, PT, R13, UR7, P0 ;  /* 0x000000070d007c0c */ /* 0x000fe20008706670 */
[----:B------:R-:W-:Y:S01]  /*1f80*/  UIMAD UR39, UR4, -0x6, UR39 ;  /* 0xfffffffa042778a4 */ /* 0x000fe2000f8e0227 */
[----:B------:R-:W-:Y:S01]  /*1f90*/  LOP3.LUT R6, R11, 0x6, R6, 0xf8, !PT ;  /* 0x000000060b067812 */ /* 0x000fe200078ef806 */
[----:B------:R-:W-:Y:S01]  /*1fa0*/  IMAD R9, R23, UR9, R4 ;  /* 0x0000000917097c24 */ /* 0x000fe2000f8e0204 */
[----:B------:R-:W-:Y:S01]  /*1fb0*/  @UP1 ULOP3.LUT UR38, UR38, 0x1, UR4, 0x78, !UPT ;  /* 0x0000000126261892 */ /* 0x000fe2000f8e7804 */
[----:B------:R-:W-:-:S02]  /*1fc0*/  IADD3 R64, -R13, UR7, R64 ;  /* 0x000000070d407c10 */ /* 0x000fc4000fffe140 */
[----:B------:R-:W-:Y:S02]  /*1fd0*/  SHF.R.S32.HI R7, RZ, 0x1f, R6 ;  /* 0x0000001fff077819 */ /* 0x000fe40000011406 */
[----:B------:R-:W-:Y:S02]  /*1fe0*/  LOP3.LUT R77, R60, R3, R8, 0xfe, !PT ;  /* 0x000000033c4d7212 */ /* 0x000fe400078efe08 */
[----:B------:R-:W-:Y:S01]  /*1ff0*/  IADD3 R3, -R11, R0, RZ ;  /* 0x000000000b037210 */ /* 0x000fe20007ffe1ff */
[----:B------:R-:W-:-:S04]  /*2000*/  IMAD.WIDE.U32 R4, R23, UR8, R6 ;  /* 0x0000000817047c25 */ /* 0x000fc8000f8e0006 */
[----:B------:R-:W-:Y:S02]  /*2010*/  IMAD.IADD R9, R5, 0x1, R9 ;  /* 0x0000000105097824 */ /* 0x000fe400078e0209 */
[----:B------:R-:W-:Y:S02]  /*2020*/  IMAD.MOV.U32 R0, RZ, RZ, -0x1 ;  /* 0xffffffffff007424 */ /* 0x000fe400078e00ff */
[----:B------:R-:W-:Y:S01]  /*2030*/  IMAD.MOV.U32 R8, RZ, RZ, R4 ;  /* 0x000000ffff087224 */ /* 0x000fe200078e0004 */
[----:B------:R-:W-:Y:S06]  /*2040*/  @P0 BRA `(.L_x_28) ;  /* 0x00000024007c0947 */ /* 0x000fec0003800000 */
[----:B------:R-:W0:Y:S01]  /*2050*/  LDC.64 R4, c[0x0][0x5c8] ;  /* 0x00017200ff047b82 */ /* 0x000e220000000a00 */
[----:B-----5:R-:W-:Y:S01]  /*2060*/  FSETP.NEU.AND P1, PT, R57, RZ, PT ;  /* 0x000000ff3900720b */ /* 0x020fe20003f2d000 */
[----:B------:R-:W-:Y:S01]  /*2070*/  BSSY B0, `(.L_x_28) ;  /* 0x000025c000007945 */ /* 0x000fe20003800000 */
[----:B------:R-:W-:-:S04]  /*2080*/  ISETP.GT.AND P3, PT, R64, RZ, PT ;  /* 0x000000ff4000720c */ /* 0x000fc80003f64270 */
[----:B------:R-:W-:Y:S01]  /*2090*/  ISETP.GT.AND P0, PT, R3, RZ, P3 ;  /* 0x000000ff0300720c */ /* 0x000fe20001f04270 */
[-C--:B0-----:R-:W-:Y:S02]  /*20a0*/  IMAD R10, R61, R4.reuse, RZ ;  /* 0x000000043d0a7224 */ /* 0x081fe400078e02ff */
[----:B------:R-:W-:-:S04]  /*20b0*/  IMAD.WIDE.U32 R70, R77, R4, R8 ;  /* 0x000000044d467225 */ /* 0x000fc800078e0008 */
[----:B------:R-:W-:-:S04]  /*20c0*/  IMAD R9, R77, R5, R10 ;  /* 0x000000054d097224 */ /* 0x000fc800078e020a */
[----:B------:R-:W-:Y:S01]  /*20d0*/  IMAD.IADD R73, R71, 0x1, R9 ;  /* 0x0000000147497824 */ /* 0x000fe200078e0209 */
[----:B------:R-:W-:Y:S06]  /*20e0*/  @!P1 BRA `(.L_x_29) ;  /* 0x0000001800c09947 */ /* 0x000fec0003800000 */
[----:B------:R-:W0:Y:S01]  /*20f0*/  LDC.64 R10, c[0x0][0x5b8] ;  /* 0x00016e00ff0a7b82 */ /* 0x000e220000000a00 */
[----:B------:R-:W-:-:S07]  /*2100*/  ULDC.64 UR4, c[0x0][0x5c0] ;  /* 0x0001700000047ab9 */ /* 0x000fce0000000a00 */
[----:B------:R-:W1:Y:S08]  /*2110*/  LDC.64 R20, c[0x0][0x5b0] ;  /* 0x00016c00ff147b82 */ /* 0x000e700000000a00 */
[----:B------:R-:W2:Y:S01]  /*2120*/  LDC.64 R8, c[0x0][0x5a8] ;  /* 0x00016a00ff087b82 */ /* 0x000ea20000000a00 */
[----:B0-----:R-:W-:-:S04]  /*2130*/  IMAD R12, R15, R10, RZ ;  /* 0x0000000a0f0c7224 */ /* 0x001fc800078e02ff */
[C---:B------:R-:W-:Y:S02]  /*2140*/  IMAD R11, R23.reuse, R11, R12 ;  /* 0x0000000b170b7224 */ /* 0x040fe400078e020c */
[----:B------:R-:W-:-:S04]  /*2150*/  IMAD.WIDE.U32 R12, R23, R10, R6 ;  /* 0x0000000a170c7225 */ /* 0x000fc800078e0006 */
[----:B-1----:R-:W-:Y:S02]  /*2160*/  IMAD R14, R61, R20, RZ ;  /* 0x000000143d0e7224 */ /* 0x002fe400078e02ff */
[----:B------:R-:W-:Y:S02]  /*2170*/  IMAD.IADD R15, R13, 0x1, R11 ;  /* 0x000000010d0f7824 */ /* 0x000fe400078e020b */
[----:B------:R-:W-:Y:S02]  /*2180*/  IMAD R71, R77, R21, R14 ;  /* 0x000000154d477224 */ /* 0x000fe400078e020e */
[----:B------:R-:W-:-:S04]  /*2190*/  IMAD.MOV.U32 R14, RZ, RZ, R12 ;  /* 0x000000ffff0e7224 */ /* 0x000fc800078e000c */
[----:B------:R-:W-:-:S04]  /*21a0*/  IMAD.WIDE.U32 R58, R77, R20, R14 ;  /* 0x000000144d3a7225 */ /* 0x000fc800078e000e */
[----:B------:R-:W-:Y:S01]  /*21b0*/  IMAD.IADD R59, R59, 0x1, R71 ;  /* 0x000000013b3b7824 */ /* 0x000fe200078e0247 */
[----:B--2---:R-:W-:-:S04]  /*21c0*/  LEA R62, P1, R58, R8, 0x1 ;  /* 0x000000083a3e7211 */ /* 0x004fc800078208ff */
[----:B------:R-:W-:-:S05]  /*21d0*/  LEA.HI.X R63, R58, R9, R59, 0x1, P1 ;  /* 0x000000093a3f7211 */ /* 0x000fca00008f0c3b */
[----:B------:R0:W2:Y:S01]  /*21e0*/  @P0 LDG.E.LTC128B.U16 R65, desc[UR36][R62.64] ;  /* 0x000000243e410981 */ /* 0x0000a2000c1e1520 */
[----:B------:R-:W-:Y:S01]  /*21f0*/  IMAD.WIDE.U32 R66, R77, R20, R6 ;  /* 0x000000144d427225 */ /* 0x000fe200078e0006 */
[----:B------:R-:W-:Y:S03]  /*2200*/  BSSY B1, `(.L_x_30) ;  /* 0x0000012000017945 */ /* 0x000fe60003800000 */
[----:B------:R-:W-:Y:S02]  /*2210*/  IMAD.IADD R67, R71, 0x1, R67 ;  /* 0x0000000147437824 */ /* 0x000fe400078e0243 */
[----:B------:R-:W-:-:S04]  /*2220*/  IMAD.WIDE.U32 R68, R23, R10, R66 ;  /* 0x0000000a17447225 */ /* 0x000fc800078e0042 */
[----:B0-----:R-:W-:Y:S01]  /*2230*/  IMAD.SHL.U32 R62, R20, 0x8, RZ ;  /* 0x00000008143e7824 */ /* 0x001fe200078e00ff */
[----:B------:R-:W-:Y:S01]  /*2240*/  LEA R66, P2, R68, R8, 0x1 ;  /* 0x0000000844427211 */ /* 0x000fe200078408ff */
[----:B--2---:R-:W-:-:S05]  /*2250*/  HADD2.F32 R58, -RZ, R65.H0_H0 ;  /* 0x20000041ff3a7230 */ /* 0x004fca0000004100 */
[----:B------:R-:W-:Y:S01]  /*2260*/  FMUL R59, R58, R57 ;  /* 0x000000393a3b7220 */ /* 0x000fe20000400000 */
[----:B------:R-:W-:-:S03]  /*2270*/  LEA R58, P1, R70, UR4, 0x1 ;  /* 0x00000004463a7c11 */ /* 0x000fc6000f8208ff */
[----:B------:R-:W-:Y:S01]  /*2280*/  FFMA R59, R40, R56, R59 ;  /* 0x00000038283b7223 */ /* 0x000fe2000000003b */
[----:B------:R-:W-:-:S04]  /*2290*/  IMAD.IADD R40, R11, 0x1, R69 ;  /* 0x000000010b287824 */ /* 0x000fc800078e0245 */
[----:B------:R-:W-:Y:S02]  /*22a0*/  F2FP.F16.F32.PACK_AB R63, RZ, R59 ;  /* 0x0000003bff3f723e */ /* 0x000fe400000000ff */
[----:B------:R-:W-:Y:S02]  /*22b0*/  LEA.HI.X R59, R70, UR5, R73, 0x1, P1 ;  /* 0x00000005463b7c11 */ /* 0x000fe400088f0c49 */
[----:B------:R-:W-:Y:S02]  /*22c0*/  ISETP.GT.AND P1, PT, R3, 0x1, P3 ;  /* 0x000000010300780c */ /* 0x000fe40001f24270 */
[----:B------:R-:W-:Y:S01]  /*22d0*/  LEA.HI.X R67, R68, R9, R40, 0x1, P2 ;  /* 0x0000000944437211 */ /* 0x000fe200010f0c28 */
[----:B------:R0:W-:Y:S02]  /*22e0*/  @P0 STG.E.U16 desc[UR36][R58.64], R63 ;  /* 0x0000003f3a000986 */ /* 0x0001e4000c101524 */
[----:B0-----:R-:W-:-:S08]  /*22f0*/  SHF.L.U64.HI R63, R20, 0x3, R21 ;  /* 0x00000003143f7819 */ /* 0x001fd00000010215 */
[----:B------:R-:W-:Y:S05]  /*2300*/  @!P1 BRA `(.L_x_31) ;  /* 0x0000000000049947 */ /* 0x000fea0003800000 */
[----:B------:R0:W5:Y:S02]  /*2310*/  LDG.E.LTC128B.U16 R65, desc[UR36][R66.64+0x2] ;  /* 0x0000022442417981 */ /* 0x000164000c1e1520 */
.L_x_31:
[----:B------:R-:W-:Y:S05]  /*2320*/  BSYNC B1 ;  /* 0x0000000000017941 */ /* 0x000fea0003800000 */
.L_x_30:
[----:B-----5:R-:W-:Y:S01]  /*2330*/  HADD2.F32 R40, -RZ, R65.H0_H0 ;  /* 0x20000041ff287230 */ /* 0x020fe20000004100 */
[----:B------:R-:W-:Y:S01]  /*2340*/  ISETP.GT.AND P0, PT, R64, 0x8, PT ;  /* 0x000000084000780c */ /* 0x000fe20003f04270 */
[----:B------:R-:W-:Y:S01]  /*2350*/  IMAD.WIDE.U32 R72, R77, R20, R62 ;  /* 0x000000144d487225 */ /* 0x000fe200078e003e */
[----:B------:R-:W-:-:S03]  /*2360*/  PRMT R75, R65, 0x7610, R75 ;  /* 0x00007610414b7816 */ /* 0x000fc6000000004b */
[----:B------:R-:W-:Y:S01]  /*2370*/  FMUL R40, R40, R57 ;  /* 0x0000003928287220 */ /* 0x000fe20000400000 */
[----:B------:R-:W-:Y:S01]  /*2380*/  IMAD.IADD R69, R71, 0x1, R73 ;  /* 0x0000000147457824 */ /* 0x000fe200078e0249 */
[----:B------:R-:W-:Y:S02]  /*2390*/  ISETP.GT.AND P2, PT, R3, RZ, P0 ;  /* 0x000000ff0300720c */ /* 0x000fe40000744270 */
[----:B------:R-:W-:Y:S01]  /*23a0*/  FFMA R40, R41, R56, R40 ;  /* 0x0000003829287223 */ /* 0x000fe20000000028 */
[----:B------:R-:W-:-:S04]  /*23b0*/  IADD3 R41, P4, R12, R72, RZ ;  /* 0x000000480c297210 */ /* 0x000fc80007f9e0ff */
[----:B------:R-:W-:Y:S01]  /*23c0*/  F2FP.F16.F32.PACK_AB R40, RZ, R40 ;  /* 0x00000028ff28723e */ /* 0x000fe200000000ff */
[----:B------:R-:W-:Y:S01]  /*23d0*/  IMAD.X R68, R69, 0x1, R15, P4 ;  /* 0x0000000145447824 */ /* 0x000fe200020e060f */
[C---:B------:R-:W-:Y:S02]  /*23e0*/  LEA R70, P4, R41.reuse, R8, 0x1 ;  /* 0x0000000829467211 */ /* 0x040fe400078808ff */
[----:B------:R-:W-:Y:S02]  /*23f0*/  PRMT R73, R40, 0x7610, R73 ;  /* 0x0000761028497816 */ /* 0x000fe40000000049 */
[----:B------:R-:W-:-:S03]  /*2400*/  LEA.HI.X R71, R41, R9, R68, 0x1, P4 ;  /* 0x0000000929477211 */ /* 0x000fc600020f0c44 */
[----:B------:R1:W-:Y:S04]  /*2410*/  @P1 STG.E.U16 desc[UR36][R58.64+0x2], R73 ;  /* 0x000002493a001986 */ /* 0x0003e8000c101524 */
[----:B------:R2:W3:Y:S01]  /*2420*/  @P2 LDG.E.LTC128B.U16 R75, desc[UR36][R70.64] ;  /* 0x00000024464b2981 */ /* 0x0004e2000c1e1520 */
[----:B------:R-:W-:Y:S01]  /*2430*/  IMAD.SHL.U32 R41, R4, 0x10, RZ ;  /* 0x0000001004297824 */ /* 0x000fe200078e00ff */
[----:B------:R-:W-:Y:S01]  /*2440*/  IADD3 R72, P1, R6, R72, RZ ;  /* 0x0000004806487210 */ /* 0x000fe20007f3e0ff */
[----:B------:R-:W-:Y:S03]  /*2450*/  BSSY B1, `(.L_x_32) ;  /* 0x0000011000017945 */ /* 0x000fe60003800000 */
[----:B------:R-:W-:Y:S01]  /*2460*/  IADD3 R68, P4, R41, R58, RZ ;  /* 0x0000003a29447210 */ /* 0x000fe20007f9e0ff */
[----:B-1----:R-:W-:Y:S01]  /*2470*/  IMAD.X R73, R7, 0x1, R69, P1 ;  /* 0x0000000107497824 */ /* 0x002fe200008e0645 */
[----:B------:R-:W-:Y:S01]  /*2480*/  ISETP.GT.AND P1, PT, R3, 0x1, P0 ;  /* 0x000000010300780c */ /* 0x000fe20000724270 */
[----:B------:R-:W-:-:S03]  /*2490*/  IMAD.WIDE.U32 R72, R23, R10, R72 ;  /* 0x0000000a17487225 */ /* 0x000fc600078e0048 */
[----:B--2---:R-:W-:Y:S01]  /*24a0*/  LEA R70, P5, R72, R8, 0x1 ;  /* 0x0000000848467211 */ /* 0x004fe200078a08ff */
[----:B---3--:R-:W-:-:S05]  /*24b0*/  HADD2.F32 R40, -RZ, R75.H0_H0 ;  /* 0x2000004bff287230 */ /* 0x008fca0000004100 */
[----:B------:R-:W-:Y:S01]  /*24c0*/  FMUL R65, R40, R57 ;  /* 0x0000003928417220 */ /* 0x000fe20000400000 */
[----:B------:R-:W-:-:S03]  /*24d0*/  IMAD.IADD R40, R11, 0x1, R73 ;  /* 0x000000010b287824 */ /* 0x000fc600078e0249 */
[----:B------:R-:W-:Y:S01]  /*24e0*/  FFMA R42, R42, R56, R65 ;  /* 0x000000382a2a7223 */ /* 0x000fe20000000041 */
[----:B------:R-:W-:Y:S02]  /*24f0*/  SHF.L.U64.HI R65, R4, 0x4, R5 ;  /* 0x0000000404417819 */ /* 0x000fe40000010205 */
[----:B------:R-:W-:Y:S02]  /*2500*/  LEA.HI.X R71, R72, R9, R40, 0x1, P5 ;  /* 0x0000000948477211 */ /* 0x000fe400028f0c28 */
[----:B------:R-:W-:Y:S01]  /*2510*/  F2FP.F16.F32.PACK_AB R42, RZ, R42 ;  /* 0x0000002aff2a723e */ /* 0x000fe200000000ff */
[----:B------:R-:W-:-:S05]  /*2520*/  IMAD.X R69, R65, 0x1, R59, P4 ;  /* 0x0000000141457824 */ /* 0x000fca00020e063b */
[----:B------:R1:W-:Y:S01]  /*2530*/  @P2 STG.E.U16 desc[UR36][R68.64], R42 ;  /* 0x0000002a44002986 */ /* 0x0003e2000c101524 */
[----:B------:R-:W-:Y:S05]  /*2540*/  @!P1 BRA `(.L_x_33) ;  /* 0x0000000000049947 */ /* 0x000fea0003800000 */
[----:B------:R2:W5:Y:S02]  /*2550*/  LDG.E.LTC128B.U16 R75, desc[UR36][R70.64+0x2] ;  /* 0x00000224464b7981 */ /* 0x000564000c1e1520 */
.L_x_33:
[----:B------:R-:W-:Y:S05]  /*2560*/  BSYNC B1 ;  /* 0x0000000000017941 */ /* 0x000fea0003800000 */
.L_x_32:
[----:B-----5:R-:W-:Y:S01]  /*2570*/  HADD2.F32 R40, -RZ, R75.H0_H0 ;  /* 0x2000004bff287230 */ /* 0x020fe20000004100 */
[----:B------:R-:W-:Y:S01]  /*2580*/  ISETP.GT.AND P2, PT, R3, 0x8, P3 ;  /* 0x000000080300780c */ /* 0x000fe20001f44270 */
[----:B-1----:R-:W-:Y:S01]  /*2590*/  @P1 IMAD.MOV.U32 R42, RZ, RZ, R68 ;  /* 0x000000ffff2a1224 */ /* 0x002fe200078e0044 */
[----:B------:R-:W-:Y:S02]  /*25a0*/  BSSY B1, `(.L_x_34) ;  /* 0x0000008000017945 */ /* 0x000fe40003800000 */
[----:B------:R-:W-:-:S04]  /*25b0*/  FMUL R40, R40, R57 ;  /* 0x0000003928287220 */ /* 0x000fc80000400000 */
[----:B------:R-:W-:Y:S01]  /*25c0*/  FFMA R40, R43, R56, R40 ;  /* 0x000000382b287223 */ /* 0x000fe20000000028 */
[----:B------:R-:W-:-:S04]  /*25d0*/  @P1 MOV R43, R69 ;  /* 0x00000045002b1202 */ /* 0x000fc80000000f00 */
[----:B------:R-:W-:-:S05]  /*25e0*/  F2FP.F16.F32.PACK_AB R40, RZ, R40 ;  /* 0x00000028ff28723e */ /* 0x000fca00000000ff */
[----:B------:R1:W-:Y:S01]  /*25f0*/  @P1 STG.E.U16 desc[UR36][R42.64+0x2], R40 ;  /* 0x000002282a001986 */ /* 0x0003e2000c101524 */
[----:B------:R-:W-:Y:S05]  /*2600*/  @!P2 BRA `(.L_x_35) ;  /* 0x000000000004a947 */ /* 0x000fea0003800000 */
[----:B------:R3:W5:Y:S02]  /*2610*/  LDG.E.LTC128B.U16 R75, desc[UR36][R66.64+0x10] ;  /* 0x00001024424b7981 */ /* 0x000764000c1e1520 */
.L_x_35:
[----:B------:R-:W-:Y:S05]  /*2620*/  BSYNC B1 ;  /* 0x0000000000017941 */ /* 0x000fea0003800000 */
.L_x_34:
[----:B-1---5:R-:W-:Y:S01]  /*2630*/  HADD2.F32 R40, -RZ, R75.H0_H0 ;  /* 0x2000004bff287230 */ /* 0x022fe20000004100 */
[----:B------:R-:W-:Y:S01]  /*2640*/  ISETP.GT.AND P1, PT, R3, 0x9, P3 ;  /* 0x000000090300780c */ /* 0x000fe20001f24270 */
[----:B------:R-:W-:Y:S01]  /*2650*/  @P2 IMAD.MOV.U32 R42, RZ, RZ, R58 ;  /* 0x000000ffff2a2224 */ /* 0x000fe200078e003a */
[----:B------:R-:W-:Y:S02]  /*2660*/  BSSY B1, `(.L_x_36) ;  /* 0x0000009000017945 */ /* 0x000fe40003800000 */
[----:B------:R-:W-:-:S04]  /*2670*/  FMUL R43, R40, R57 ;  /* 0x00000039282b7220 */ /* 0x000fc80000400000 */
[----:B------:R-:W-:-:S05]  /*2680*/  FFMA R43, R44, R56, R43 ;  /* 0x000000382c2b7223 */ /* 0x000fca000000002b */
[----:B------:R-:W-:-:S04]  /*2690*/  F2FP.F16.F32.PACK_AB R43, RZ, R43 ;  /* 0x0000002bff2b723e */ /* 0x000fc800000000ff */
[----:B------:R-:W-:Y:S01]  /*26a0*/  PRMT R40, R43, 0x7610, R40 ;  /* 0x000076102b287816 */ /* 0x000fe20000000028 */
[----:B------:R-:W-:-:S05]  /*26b0*/  @P2 IMAD.MOV.U32 R43, RZ, RZ, R59 ;  /* 0x000000ffff2b2224 */ /* 0x000fca00078e003b */
[----:B------:R1:W-:Y:S01]  /*26c0*/  @P2 STG.E.U16 desc[UR36][R42.64+0x10], R40 ;  /* 0x000010282a002986 */ /* 0x0003e2000c101524 */
[----:B------:R-:W-:Y:S05]  /*26d0*/  @!P1 BRA `(.L_x_37) ;  /* 0x0000000000049947 */ /* 0x000fea0003800000 */
[----:B------:R4:W5:Y:S02]  /*26e0*/  LDG.E.LTC128B.U16 R75, desc[UR36][R66.64+0x12] ;  /* 0x00001224424b7981 */ /* 0x000964000c1e1520 */
.L_x_37:
[----:B------:R-:W-:Y:S05]  /*26f0*/  BSYNC B1 ;  /* 0x0000000000017941 */ /* 0x000fea0003800000 */
.L_x_36:
[----:B-1---5:R-:W-:Y:S01]  /*2700*/  HADD2.F32 R40, -RZ, R75.H0_H0 ;  /* 0x2000004bff287230 */ /* 0x022fe20000004100 */
[----:B------:R-:W-:Y:S01]  /*2710*/  ISETP.GT.AND P2, PT, R3, 0x8, P0 ;  /* 0x000000080300780c */ /* 0x000fe20000744270 */
[----:B------:R-:W-:Y:S01]  /*2720*/  @P1 IMAD.MOV.U32 R42, RZ, RZ, R58 ;  /* 0x000000ffff2a1224 */ /* 0x000fe200078e003a */
[----:B------:R-:W-:Y:S01]  /*2730*/  BSSY B1, `(.L_x_38) ;  /* 0x0000008000017945 */ /* 0x000fe20003800000 */
[----:B------:R-:W-:Y:S02]  /*2740*/  @P1 IMAD.MOV.U32 R43, RZ, RZ, R59 ;  /* 0x000000ffff2b1224 */ /* 0x000fe400078e003b */
[----:B------:R-:W-:-:S04]  /*2750*/  FMUL R40, R40, R57 ;  /* 0x0000003928287220 */ /* 0x000fc80000400000 */
[----:B------:R-:W-:-:S05]  /*2760*/  FFMA R40, R45, R56, R40 ;  /* 0x000000382d287223 */ /* 0x000fca0000000028 */
[----:B------:R-:W-:-:S05]  /*2770*/  F2FP.F16.F32.PACK_AB R40, RZ, R40 ;  /* 0x00000028ff28723e */ /* 0x000fca00000000ff */
[----:B------:R1:W-:Y:S01]  /*2780*/  @P1 STG.E.U16 desc[UR36][R42.64+0x12], R40 ;  /* 0x000012282a001986 */ /* 0x0003e2000c101524 */
[----:B------:R-:W-:Y:S05]  /*2790*/  @!P2 BRA `(.L_x_39) ;  /* 0x000000000004a947 */ /* 0x000fea0003800000 */
[----:B------:R0:W5:Y:S02]  /*27a0*/  LDG.E.LTC128B.U16 R75, desc[UR36][R70.64+0x10] ;  /* 0x00001024464b7981 */ /* 0x000164000c1e1520 */
.L_x_39:
[----:B------:R-:W-:Y:S05]  /*27b0*/  BSYNC B1 ;  /* 0x0000000000017941 */ /* 0x000fea0003800000 */
.L_x_38:
        /* <DEDUP_REMOVED lines=12> */
.L_x_41:
[----:B------:R-:W-:Y:S05]  /*2880*/  BSYNC B1 ;  /* 0x0000000000017941 */ /* 0x000fea0003800000 */
.L_x_40:
        /* <DEDUP_REMOVED lines=11> */
.L_x_43:
[----:B------:R-:W-:Y:S05]  /*2940*/  BSYNC B1 ;  /* 0x0000000000017941 */ /* 0x000fea0003800000 */
.L_x_42:
        /* <DEDUP_REMOVED lines=12> */
.L_x_45:
[----:B------:R-:W-:Y:S05]  /*2a10*/  BSYNC B1 ;  /* 0x0000000000017941 */ /* 0x000fea0003800000 */
.L_x_44:
        /* <DEDUP_REMOVED lines=11> */
.L_x_47:
[----:B------:R-:W-:Y:S05]  /*2ad0*/  BSYNC B1 ;  /* 0x0000000000017941 */ /* 0x000fea0003800000 */
.L_x_46:
        /* <DEDUP_REMOVED lines=12> */
.L_x_49:
[----:B------:R-:W-:Y:S05]  /*2ba0*/  BSYNC B1 ;  /* 0x0000000000017941 */ /* 0x000fea0003800000 */
.L_x_48:
        /* <DEDUP_REMOVED lines=11> */
.L_x_51:
[----:B------:R-:W-:Y:S05]  /*2c60*/  BSYNC B1 ;  /* 0x0000000000017941 */ /* 0x000fea0003800000 */
.L_x_50:
[----:B-1---5:R-:W-:Y:S01]  /*2c70*/  HADD2.F32 R40, -RZ, R75.H0_H0 ;  /* 0x2000004bff287230 */ /* 0x022fe20000004100 */
[----:B------:R-:W-:Y:S01]  /*2c80*/  @P2 MOV R42, R58 ;  /* 0x0000003a002a2202 */ /* 0x000fe20000000f00 */
[----:B------:R-:W-:Y:S01]  /*2c90*/  BSSY B1, `(.L_x_52) ;  /* 0x000000a000017945 */ /* 0x000fe20003800000 */
[----:B------:R-:W-:Y:S02]  /*2ca0*/  ISETP.GT.AND P3, PT, R3, 0x19, P3 ;  /* 0x000000190300780c */ /* 0x000fe40001f64270 */
        /* <DEDUP_REMOVED lines=8> */
.L_x_53:
[----:B------:R-:W-:Y:S05]  /*2d30*/  BSYNC B1 ;  /* 0x0000000000017941 */ /* 0x000fea0003800000 */
.L_x_52:
        /* <DEDUP_REMOVED lines=11> */
.L_x_55:
[----:B------:R-:W-:Y:S05]  /*2df0*/  BSYNC B1 ;  /* 0x0000000000017941 */ /* 0x000fea0003800000 */
.L_x_54:
[----:B-1---5:R-:W-:Y:S01]  /*2e00*/  HADD2.F32 R40, -RZ, R75.H0_H0 ;  /* 0x2000004bff287230 */ /* 0x022fe20000004100 */
[----:B------:R-:W-:Y:S01]  /*2e10*/  ISETP.GT.AND P1, PT, R3, 0x19, P0 ;  /* 0x000000190300780c */ /* 0x000fe20000724270 */
[----:B------:R-:W-:Y:S01]  /*2e20*/  @P2 IMAD.MOV.U32 R42, RZ, RZ, R68 ;  /* 0x000000ffff2a2224 */ /* 0x000fe200078e0044 */
[----:B------:R-:W-:Y:S01]  /*2e30*/  IADD3 R77, P0, R77, 0x80, RZ ;  /* 0x000000804d4d7810 */ /* 0x000fe20007f1e0ff */
[----:B------:R-:W-:Y:S01]  /*2e40*/  BSSY B1, `(.L_x_56) ;  /* 0x000000a000017945 */ /* 0x000fe20003800000 */
[----:B------:R-:W-:-:S03]  /*2e50*/  FMUL R43, R40, R57 ;  /* 0x00000039282b7220 */ /* 0x000fc60000400000 */
[----:B------:R-:W-:Y:S02]  /*2e60*/  IMAD.X R61, RZ, RZ, R61, P0 ;  /* 0x000000ffff3d7224 */ /* 0x000fe400000e063d */
[----:B------:R-:W-:-:S05]  /*2e70*/  FFMA R43, R54, R56, R43 ;  /* 0x00000038362b7223 */ /* 0x000fca000000002b */
[----:B------:R-:W-:-:S04]  /*2e80*/  F2FP.F16.F32.PACK_AB R43, RZ, R43 ;  /* 0x0000002bff2b723e */ /* 0x000fc800000000ff */
[----:B------:R-:W-:Y:S01]  /*2e90*/  PRMT R40, R43, 0x7610, R40 ;  /* 0x000076102b287816 */ /* 0x000fe20000000028 */
[----:B------:R-:W-:-:S05]  /*2ea0*/  @P2 IMAD.MOV.U32 R43, RZ, RZ, R69 ;  /* 0x000000ffff2b2224 */ /* 0x000fca00078e0045 */
[----:B------:R1:W-:Y:S01]  /*2eb0*/  @P2 STG.E.U16 desc[UR36][R42.64+0x30], R40 ;  /* 0x000030282a002986 */ /* 0x0003e2000c101524 */
[----:B------:R-:W-:Y:S05]  /*2ec0*/  @!P1 BRA `(.L_x_57) ;  /* 0x0000000000049947 */ /* 0x000fea0003800000 */
[----:B------:R0:W5:Y:S02]  /*2ed0*/  LDG.E.LTC128B.U16 R75, desc[UR36][R70.64+0x32] ;  /* 0x00003224464b7981 */ /* 0x000164000c1e1520 */
.L_x_57:
[----:B------:R-:W-:Y:S05]  /*2ee0*/  BSYNC B1 ;  /* 0x0000000000017941 */ /* 0x000fea0003800000 */
.L_x_56:
[----:B-1---5:R-:W-:Y:S01]  /*2ef0*/  HADD2.F32 R40, -RZ, R75.H0_H0 ;  /* 0x2000004bff287230 */ /* 0x022fe20000004100 */
[----:B------:R-:W-:Y:S01]  /*2f00*/  ISETP.GT.AND P0, PT, R64, 0x80, PT ;  /* 0x000000804000780c */ /* 0x000fe20003f04270 */
[----:B------:R-:W-:-:S03]  /*2f10*/  IMAD R42, R61, R20, RZ ;  /* 0x000000143d2a7224 */ /* 0x000fc600078e02ff */
[----:B------:R-:W-:Y:S01]  /*2f20*/  FMUL R40, R40, R57 ;  /* 0x0000003928287220 */ /* 0x000fe20000400000 */
[----:B------:R-:W-:Y:S01]  /*2f30*/  IMAD R53, R77, R21, R42 ;  /* 0x000000154d357224 */ /* 0x000fe200078e022a */
[----:B------:R-:W-:Y:S01]  /*2f40*/  ISETP.GT.AND P3, PT, R3, RZ, P0 ;  /* 0x000000ff0300720c */ /* 0x000fe20000764270 */
[----:B------:R-:W-:-:S04]  /*2f50*/  IMAD.WIDE.U32 R42, R77, R20, R14 ;  /* 0x000000144d2a7225 */ /* 0x000fc800078e000e */
[----:B------:R-:W-:Y:S01]  /*2f60*/  FFMA R40, R55, R56, R40 ;  /* 0x0000003837287223 */ /* 0x000fe20000000028 */
[----:B------:R-:W-:Y:S01]  /*2f70*/  IMAD.IADD R21, R43, 0x1, R53 ;  /* 0x000000012b157824 */ /* 0x000fe200078e0235 */
[----:B------:R-:W-:-:S03]  /*2f80*/  LEA R44, P2, R42, R8, 0x1 ;  /* 0x000000082a2c7211 */ /* 0x000fc600078408ff */
[----:B------:R-:W-:Y:S02]  /*2f90*/  F2FP.F16.F32.PACK_AB R40, RZ, R40 ;  /* 0x00000028ff28723e */ /* 0x000fe400000000ff */
[----:B------:R-:W-:Y:S02]  /*2fa0*/  LEA.HI.X R45, R42, R9, R21, 0x1, P2 ;  /* 0x000000092a2d7211 */ /* 0x000fe400010f0c15 */
[----:B------:R-:W-:-:S05]  /*2fb0*/  PRMT R43, R40, 0x7610, R43 ;  /* 0x00007610282b7816 */ /* 0x000fca000000002b */
[----:B------:R1:W-:Y:S04]  /*2fc0*/  @P1 STG.E.U16 desc[UR36][R68.64+0x32], R43 ;  /* 0x0000322b44001986 */ /* 0x0003e8000c101524 */
[----:B------:R-:W2:Y:S01]  /*2fd0*/  @P3 LDG.E.LTC128B.U16 R75, desc[UR36][R44.64] ;  /* 0x000000242c4b3981 */ /* 0x000ea2000c1e1520 */
[C---:B------:R-:W-:Y:S01]  /*2fe0*/  IMAD.SHL.U32 R49, R4.reuse, 0x100, RZ ;  /* 0x0000010004317824 */ /* 0x040fe200078e00ff */
[----:B------:R-:W-:Y:S01]  /*2ff0*/  SHF.L.U64.HI R51, R4, 0x8, R5 ;  /* 0x0000000804337819 */ /* 0x000fe20000010205 */
[----:B------:R-:W-:Y:S01]  /*3000*/  BSSY B1, `(.L_x_58) ;  /* 0x0000011000017945 */ /* 0x000fe20003800000 */
[----:B------:R-:W-:Y:S01]  /*3010*/  ISETP.GT.AND P2, PT, R3, 0x1, P0 ;  /* 0x000000010300780c */ /* 0x000fe20000744270 */
[----:B-1----:R-:W-:-:S04]  /*3020*/  IMAD.WIDE.U32 R42, R77, R20, R6 ;  /* 0x000000144d2a7225 */ /* 0x002fc800078e0006 */
[----:B------:R-:W-:Y:S02]  /*3030*/  IMAD.IADD R43, R53, 0x1, R43 ;  /* 0x00000001352b7824 */ /* 0x000fe400078e022b */
[----:B------:R-:W-:Y:S01]  /*3040*/  IMAD.WIDE.U32 R46, R23, R10, R42 ;  /* 0x0000000a172e7225 */ /* 0x000fe200078e002a */
[----:B------:R-:W-:-:S03]  /*3050*/  IADD3 R42, P1, R49, R58, RZ ;  /* 0x0000003a312a7210 */ /* 0x000fc60007f3e0ff */
[----:B------:R-:W-:Y:S01]  /*3060*/  IMAD.IADD R5, R11, 0x1, R47 ;  /* 0x000000010b057824 */ /* 0x000fe200078e022f */
[----:B------:R-:W-:Y:S01]  /*3070*/  LEA R4, P4, R46, R8, 0x1 ;  /* 0x000000082e047211 */ /* 0x000fe200078808ff */
[----:B------:R-:W-:-:S03]  /*3080*/  IMAD.X R43, R51, 0x1, R59, P1 ;  /* 0x00000001332b7824 */ /* 0x000fc600008e063b */
[----:B------:R-:W-:Y:S01]  /*3090*/  LEA.HI.X R5, R46, R9, R5, 0x1, P4 ;  /* 0x000000092e057211 */ /* 0x000fe200020f0c05 */
[----:B--2---:R-:W-:-:S05]  /*30a0*/  HADD2.F32 R40, -RZ, R75.H0_H0 ;  /* 0x2000004bff287230 */ /* 0x004fca0000004100 */
[----:B------:R-:W-:-:S04]  /*30b0*/  FMUL R21, R40, R57 ;  /* 0x0000003928157220 */ /* 0x000fc80000400000 */
[----:B------:R-:W-:-:S05]  /*30c0*/  FFMA R21, R24, R56, R21 ;  /* 0x0000003818157223 */ /* 0x000fca0000000015 */
[----:B------:R-:W-:-:S05]  /*30d0*/  F2FP.F16.F32.PACK_AB R21, RZ, R21 ;  /* 0x00000015ff15723e */ /* 0x000fca00000000ff */
[----:B------:R1:W-:Y:S01]  /*30e0*/  @P3 STG.E.U16 desc[UR36][R42.64], R21 ;  /* 0x000000152a003986 */ /* 0x0003e2000c101524 */
[----:B------:R-:W-:Y:S05]  /*30f0*/  @!P2 BRA `(.L_x_59) ;  /* 0x000000000004a947 */ /* 0x000fea0003800000 */
[----:B------:R2:W5:Y:S02]  /*3100*/  LDG.E.LTC128B.U16 R75, desc[UR36][R4.64+0x2] ;  /* 0x00000224044b7981 */ /* 0x000564000c1e1520 */
.L_x_59:
[----:B------:R-:W-:Y:S05]  /*3110*/  BSYNC B1 ;  /* 0x0000000000017941 */ /* 0x000fea0003800000 */
.L_x_58:
[----:B-----5:R-:W-:Y:S01]  /*3120*/  HADD2.F32 R14, -RZ, R75.H0_H0 ;  /* 0x2000004bff0e7230 */ /* 0x020fe20000004100 */
[----:B------:R-:W-:Y:S01]  /*3130*/  ISETP.GT.AND P1, PT, R64, 0x88, PT ;  /* 0x000000884000780c */ /* 0x000fe20003f24270 */
[----:B-1----:R-:W-:Y:S01]  /*3140*/  IMAD.WIDE.U32 R20, R77, R20, R62 ;  /* 0x000000144d147225 */ /* 0x002fe200078e003e */
[----:B------:R-:W-:Y:S03]  /*3150*/  BSSY B1, `(.L_x_60) ;  /* 0x0000010000017945 */ /* 0x000fe60003800000 */
[----:B------:R-:W-:Y:S01]  /*3160*/  FMUL R14, R14, R57 ;  /* 0x000000390e0e7220 */ /* 0x000fe20000400000 */
[----:B------:R-:W-:Y:S01]  /*3170*/  IMAD.IADD R53, R53, 0x1, R21 ;  /* 0x0000000135357824 */ /* 0x000fe200078e0215 */
[----:B------:R-:W-:Y:S01]  /*3180*/  IADD3 R13, P5, R12, R20, RZ ;  /* 0x000000140c0d7210 */ /* 0x000fe20007fbe0ff */
[----:B------:R-:W-:Y:S02]  /*3190*/  @P2 IMAD.MOV.U32 R21, RZ, RZ, R43 ;  /* 0x000000ffff152224 */ /* 0x000fe400078e002b */
[----:B------:R-:W-:Y:S01]  /*31a0*/  FFMA R25, R25, R56, R14 ;  /* 0x0000003819197223 */ /* 0x000fe2000000000e */
[----:B------:R-:W-:Y:S01]  /*31b0*/  IADD3 R14, P4, R6, R20, RZ ;  /* 0x00000014060e7210 */ /* 0x000fe20007f9e0ff */
[----:B------:R-:W-:Y:S01]  /*31c0*/  IMAD.X R20, R53, 0x1, R15, P5 ;  /* 0x0000000135147824 */ /* 0x000fe200028e060f */
[----:B------:R-:W-:-:S02]  /*31d0*/  LEA R12, P5, R13, R8, 0x1 ;  /* 0x000000080d0c7211 */ /* 0x000fc400078a08ff */
[----:B------:R-:W-:Y:S02]  /*31e0*/  F2FP.F16.F32.PACK_AB R25, RZ, R25 ;  /* 0x00000019ff19723e */ /* 0x000fe400000000ff */
[----:B------:R-:W-:Y:S01]  /*31f0*/  LEA.HI.X R13, R13, R9, R20, 0x1, P5 ;  /* 0x000000090d0d7211 */ /* 0x000fe200028f0c14 */
[----:B------:R-:W-:Y:S01]  /*3200*/  @P2 IMAD.MOV.U32 R20, RZ, RZ, R42 ;  /* 0x000000ffff142224 */ /* 0x000fe200078e002a */
[----:B------:R-:W-:-:S04]  /*3210*/  ISETP.GT.AND P3, PT, R3, RZ, P1 ;  /* 0x000000ff0300720c */ /* 0x000fc80000f64270 */
[----:B------:R1:W-:Y:S09]  /*3220*/  @P2 STG.E.U16 desc[UR36][R20.64+0x2], R25 ;  /* 0x0000021914002986 */ /* 0x0003f2000c101524 */
[----:B------:R-:W-:Y:S05]  /*3230*/  @!P3 BRA `(.L_x_61) ;  /* 0x000000000004b947 */ /* 0x000fea0003800000 */
[----:B------:R0:W5:Y:S02]  /*3240*/  LDG.E.LTC128B.U16 R75, desc[UR36][R12.64] ;  /* 0x000000240c4b7981 */ /* 0x000164000c1e1520 */
.L_x_61:
[----:B------:R-:W-:Y:S05]  /*3250*/  BSYNC B1 ;  /* 0x0000000000017941 */ /* 0x000fea0003800000 */
.L_x_60:
[----:B-----5:R-:W-:Y:S01]  /*3260*/  HADD2.F32 R6, -RZ, R75.H0_H0 ;  /* 0x2000004bff067230 */ /* 0x020fe20000004100 */
[----:B------:R-:W-:Y:S01]  /*3270*/  ISETP.GT.AND P2, PT, R3, 0x1, P1 ;  /* 0x000000010300780c */ /* 0x000fe20000f44270 */
[----:B------:R-:W-:Y:S01]  /*3280*/  IMAD.X R15, R7, 0x1, R53, P4 ;  /* 0x00000001070f7824 */ /* 0x000fe200020e0635 */
[----:B------:R-:W-:Y:S02]  /*3290*/  BSSY B1, `(.L_x_62) ;  /* 0x000000d000017945 */ /* 0x000fe40003800000 */
[----:B------:R-:W-:Y:S01]  /*32a0*/  FMUL R7, R6, R57 ;  /* 0x0000003906077220 */ /* 0x000fe20000400000 */
[----:B------:R-:W-:Y:S01]  /*32b0*/  IADD3 R6, P4, R42, R41, RZ ;  /* 0x000000292a067210 */ /* 0x000fe20007f9e0ff */
[----:B0-----:R-:W-:-:S04]  /*32c0*/  IMAD.WIDE.U32 R12, R23, R10, R14 ;  /* 0x0000000a170c7225 */ /* 0x001fc800078e000e */
[----:B------:R-:W-:Y:S01]  /*32d0*/  FFMA R7, R26, R56, R7 ;  /* 0x000000381a077223 */ /* 0x000fe20000000007 */
[----:B------:R-:W-:-:S04]  /*32e0*/  IADD3 R11, R11, R13, RZ ;  /* 0x0000000d0b0b7210 */ /* 0x000fc80007ffe0ff */
[----:B------:R-:W-:Y:S01]  /*32f0*/  F2FP.F16.F32.PACK_AB R10, RZ, R7 ;  /* 0x00000007ff0a723e */ /* 0x000fe200000000ff */
[----:B------:R-:W-:Y:S01]  /*3300*/  IMAD.X R7, R43, 0x1, R65, P4 ;  /* 0x000000012b077824 */ /* 0x000fe200020e0641 */
[----:B------:R-:W-:-:S04]  /*3310*/  LEA R8, P5, R12, R8, 0x1 ;  /* 0x000000080c087211 */ /* 0x000fc800078a08ff */
[----:B------:R0:W-:Y:S01]  /*3320*/  @P3 STG.E.U16 desc[UR36][R6.64], R10 ;  /* 0x0000000a06003986 */ /* 0x0001e2000c101524 */
[----:B------:R-:W-:Y:S01]  /*3330*/  LEA.HI.X R9, R12, R9, R11, 0x1, P5 ;  /* 0x000000090c097211 */ /* 0x000fe200028f0c0b */
[----:B------:R-:W-:Y:S07]  /*3340*/  @!P2 BRA `(.L_x_63) ;  /* 0x000000000004a947 */ /* 0x000fee0003800000 */
[----:B------:R0:W5:Y:S02]  /*3350*/  LDG.E.LTC128B.U16 R75, desc[UR36][R8.64+0x2] ;  /* 0x00000224084b7981 */ /* 0x000164000c1e1520 */
.L_x_63:
[----:B------:R-:W-:Y:S05]  /*3360*/  BSYNC B1 ;  /* 0x0000000000017941 */ /* 0x000fea0003800000 */
.L_x_62:
[----:B0----5:R-:W-:Y:S01]  /*3370*/  HADD2.F32 R10, -RZ, R75.H0_H0 ;  /* 0x2000004bff0a7230 */ /* 0x021fe20000004100 */
[----:B------:R-:W-:Y:S01]  /*3380*/  ISETP.GT.AND P3, PT, R3, 0x8, P0 ;  /* 0x000000080300780c */ /* 0x000fe20000764270 */
[----:B------:R-:W-:Y:S03]  /*3390*/  BSSY B1, `(.L_x_64) ;  /* 0x0000007000017945 */ /* 0x000fe60003800000 */
[----:B------:R-:W-:-:S04]  /*33a0*/  FMUL R10, R10, R57 ;  /* 0x000000390a0a7220 */ /* 0x000fc80000400000 */
[----:B------:R-:W-:-:S05]  /*33b0*/  FFMA R10, R27, R56, R10 ;  /* 0x000000381b0a7223 */ /* 0x000fca000000000a */
[----:B------:R-:W-:-:S05]  /*33c0*/  F2FP.F16.F32.PACK_AB R10, RZ, R10 ;  /* 0x0000000aff0a723e */ /* 0x000fca00000000ff */
[----:B------:R0:W-:Y:S01]  /*33d0*/  @P2 STG.E.U16 desc[UR36][R6.64+0x2], R10 ;  /* 0x0000020a06002986 */ /* 0x0001e2000c101524 */
[----:B------:R-:W-:Y:S05]  /*33e0*/  @!P3 BRA `(.L_x_65) ;  /* 0x000000000004b947 */ /* 0x000fea0003800000 */
[----:B------:R0:W5:Y:S02]  /*33f0*/  LDG.E.LTC128B.U16 R75, desc[UR36][R4.64+0x10] ;  /* 0x00001024044b7981 */ /* 0x000164000c1e1520 */
.L_x_65:
[----:B------:R-:W-:Y:S05]  /*3400*/  BSYNC B1 ;  /* 0x0000000000017941 */ /* 0x000fea0003800000 */
.L_x_64:
[----:B0----5:R-:W-:Y:S01]  /*3410*/  HADD2.F32 R6, -RZ, R75.H0_H0 ;  /* 0x2000004bff067230 */ /* 0x021fe20000004100 */
[----:B------:R-:W-:Y:S01]  /*3420*/  ISETP.GT.AND P2, PT, R3, 0x9, P0 ;  /* 0x000000090300780c */ /* 0x000fe20000744270 */
[----:B------:R-:W-:Y:S01]  /*3430*/  IMAD.MOV.U32 R10, RZ, RZ, R42 ;  /* 0x000000ffff0a7224 */ /* 0x000fe200078e002a */
[----:B------:R-:W-:Y:S01]  /*3440*/  BSSY B1, `(.L_x_66) ;  /* 0x0000008000017945 */ /* 0x000fe20003800000 */
[----:B------:R-:W-:Y:S02]  /*3450*/  IMAD.MOV.U32 R11, RZ, RZ, R43 ;  /* 0x000000ffff0b7224 */ /* 0x000fe400078e002b */
[----:B------:R-:W-:-:S04]  /*3460*/  FMUL R7, R6, R57 ;  /* 0x0000003906077220 */ /* 0x000fc80000400000 */
[----:B------:R-:W-:-:S05]  /*3470*/  FFMA R7, R28, R56, R7 ;  /* 0x000000381c077223 */ /* 0x000fca0000000007 */
[----:B------:R-:W-:-:S05]  /*3480*/  F2FP.F16.F32.PACK_AB R7, RZ, R7 ;  /* 0x00000007ff07723e */ /* 0x000fca00000000ff */
[----:B------:R0:W-:Y:S01]  /*3490*/  @P3 STG.E.U16 desc[UR36][R10.64+0x10], R7 ;  /* 0x000010070a003986 */ /* 0x0001e2000c101524 */
[----:B------:R-:W-:Y:S05]  /*34a0*/  @!P2 BRA `(.L_x_67) ;  /* 0x000000000004a947 */ /* 0x000fea0003800000 */
[----:B------:R0:W5:Y:S02]  /*34b0*/  LDG.E.LTC128B.U16 R75, desc[UR36][R4.64+0x12] ;  /* 0x00001224044b7981 */ /* 0x000164000c1e1520 */
.L_x_67:
[----:B------:R-:W-:Y:S05]  /*34c0*/  BSYNC B1 ;  /* 0x0000000000017941 */ /* 0x000fea0003800000 */
.L_x_66:
[----:B-----5:R-:W-:Y:S01]  /*34d0*/  HADD2.F32 R6, -RZ, R75.H0_H0 ;  /* 0x2000004bff067230 */ /* 0x020fe20000004100 */
        /* <DEDUP_REMOVED lines=8> */
.L_x_69:
[----:B------:R-:W-:Y:S05]  /*3560*/  BSYNC B1 ;  /* 0x0000000000017941 */ /* 0x000fea0003800000 */
.L_x_68:
[----:B0----5:R-:W-:Y:S01]  /*3570*/  HADD2.F32 R6, -RZ, R75.H0_H0 ;  /* 0x2000004bff067230 */ /* 0x021fe20000004100 */
[----:B------:R-:W-:Y:S01]  /*3580*/  ISETP.GT.AND P2, PT, R3, 0x9, P1 ;  /* 0x000000090300780c */ /* 0x000fe20000f44270 */
[----:B------:R-:W-:Y:S03]  /*3590*/  BSSY B1, `(.L_x_70) ;  /* 0x0000009000017945 */ /* 0x000fe60003800000 */
[----:B------:R-:W-:Y:S01]  /*35a0*/  FMUL R7, R6, R57 ;  /* 0x0000003906077220 */ /* 0x000fe20000400000 */
[----:B------:R-:W-:-:S03]  /*35b0*/  IADD3 R6, P3, R41, R42, RZ ;  /* 0x0000002a29067210 */ /* 0x000fc60007f7e0ff */
[----:B------:R-:W-:-:S05]  /*35c0*/  FFMA R7, R30, R56, R7 ;  /* 0x000000381e077223 */ /* 0x000fca0000000007 */
[----:B------:R-:W-:Y:S01]  /*35d0*/  F2FP.F16.F32.PACK_AB R12, RZ, R7 ;  /* 0x00000007ff0c723e */ /* 0x000fe200000000ff */
[----:B------:R-:W-:-:S05]  /*35e0*/  IMAD.X R7, R65, 0x1, R43, P3 ;  /* 0x0000000141077824 */ /* 0x000fca00018e062b */
[----:B------:R0:W-:Y:S01]  /*35f0*/  @P4 STG.E.U16 desc[UR36][R6.64+0x10], R12 ;  /* 0x0000100c06004986 */ /* 0x0001e2000c101524 */
[----:B------:R-:W-:Y:S05]  /*3600*/  @!P2 BRA `(.L_x_71) ;  /* 0x000000000004a947 */ /* 0x000fea0003800000 */
[----:B------:R0:W5:Y:S02]  /*3610*/  LDG.E.LTC128B.U16 R75, desc[UR36][R8.64+0x12] ;  /* 0x00001224084b7981 */ /* 0x000164000c1e1520 */
.L_x_71:
[----:B------:R-:W-:Y:S05]  /*3620*/  BSYNC B1 ;  /* 0x0000000000017941 */ /* 0x000fea0003800000 */
.L_x_70:
[----:B0----5:R-:W-:Y:S01]  /*3630*/  HADD2.F32 R6, -RZ, R75.H0_H0 ;  /* 0x2000004bff067230 */ /* 0x021fe20000004100 */
[----:B------:R-:W-:Y:S01]  /*3640*/  ISETP.GT.AND P3, PT, R3, 0x10, P0 ;  /* 0x000000100300780c */ /* 0x000fe20000764270 */
[----:B------:R-:W-:Y:S03]  /*3650*/  BSSY B1, `(.L_x_72) ;  /* 0x0000009000017945 */ /* 0x000fe60003800000 */
[----:B------:R-:W-:-:S04]  /*3660*/  FMUL R6, R6, R57 ;  /* 0x0000003906067220 */ /* 0x000fc80000400000 */
[----:B------:R-:W-:Y:S01]  /*3670*/  FFMA R31, R31, R56, R6 ;  /* 0x000000381f1f7223 */ /* 0x000fe20000000006 */
[----:B------:R-:W-:-:S04]  /*3680*/  IADD3 R6, P4, P5, R41, R58, R49 ;  /* 0x0000003a29067210 */ /* 0x000fc80007d9e031 */
[----:B------:R-:W-:Y:S02]  /*3690*/  F2FP.F16.F32.PACK_AB R31, RZ, R31 ;  /* 0x0000001fff1f723e */ /* 0x000fe400000000ff */
[----:B------:R-:W-:-:S05]  /*36a0*/  IADD3.X R7, R65, R59, R51, P4, P5 ;  /* 0x0000003b41077210 */ /* 0x000fca00027ea433 */
[----:B------:R0:W-:Y:S01]  /*36b0*/  @P2 STG.E.U16 desc[UR36][R6.64+0x12], R31 ;  /* 0x0000121f06002986 */ /* 0x0001e2000c101524 */
[----:B------:R-:W-:Y:S05]  /*36c0*/  @!P3 BRA `(.L_x_73) ;  /* 0x000000000004b947 */ /* 0x000fea0003800000 */
[----:B------:R0:W5:Y:S02]  /*36d0*/  LDG.E.LTC128B.U16 R75, desc[UR36][R4.64+0x20] ;  /* 0x00002024044b7981 */ /* 0x000164000c1e1520 */
.L_x_73:
[----:B------:R-:W-:Y:S05]  /*36e0*/  BSYNC B1 ;  /* 0x0000000000017941 */ /* 0x000fea0003800000 */
.L_x_72:
        /* <DEDUP_REMOVED lines=9> */
.L_x_75:
[----:B------:R-:W-:Y:S05]  /*3780*/  BSYNC B1 ;  /* 0x0000000000017941 */ /* 0x000fea0003800000 */
.L_x_74:
        /* <DEDUP_REMOVED lines=9> */
.L_x_77:
[----:B------:R-:W-:Y:S05]  /*3820*/  BSYNC B1 ;  /* 0x0000000000017941 */ /* 0x000fea0003800000 */
.L_x_76:
        /* <DEDUP_REMOVED lines=9> */
.L_x_79:
[----:B------:R-:W-:Y:S05]  /*38c0*/  BSYNC B1 ;  /* 0x0000000000017941 */ /* 0x000fea0003800000 */
.L_x_78:
        /* <DEDUP_REMOVED lines=9> */
.L_x_81:
[----:B------:R-:W-:Y:S05]  /*3960*/  BSYNC B1 ;  /* 0x0000000000017941 */ /* 0x000fea0003800000 */
.L_x_80:
        /* <DEDUP_REMOVED lines=9> */
.L_x_83:
[----:B------:R-:W-:Y:S05]  /*3a00*/  BSYNC B1 ;  /* 0x0000000000017941 */ /* 0x000fea0003800000 */
.L_x_82:
[----:B0-2--5:R-:W-:Y:S01]  /*3a10*/  HADD2.F32 R4, -RZ, R75.H0_H0 ;  /* 0x2000004bff047230 */ /* 0x025fe20000004100 */
        /* <DEDUP_REMOVED lines=8> */
.L_x_85:
[----:B------:R-:W-:Y:S05]  /*3aa0*/  BSYNC B1 ;  /* 0x0000000000017941 */ /* 0x000fea0003800000 */
.L_x_84:
[----:B0----5:R-:W-:Y:S01]  /*3ab0*/  HADD2.F32 R4, -RZ, R75.H0_H0 ;  /* 0x2000004bff047230 */ /* 0x021fe20000004100 */
[----:B------:R-:W-:Y:S01]  /*3ac0*/  ISETP.GT.AND P1, PT, R3, 0x19, P1 ;  /* 0x000000190300780c */ /* 0x000fe20000f24270 */
[----:B------:R-:W-:Y:S03]  /*3ad0*/  BSSY B1, `(.L_x_86) ;  /* 0x000000a000017945 */ /* 0x000fe60003800000 */
[----:B------:R-:W-:Y:S01]  /*3ae0*/  FMUL R5, R4, R57 ;  /* 0x0000003904057220 */ /* 0x000fe20000400000 */
[----:B------:R-:W-:-:S03]  /*3af0*/  @P2 IMAD.MOV.U32 R4, RZ, RZ, R6 ;  /* 0x000000ffff042224 */ /* 0x000fc600078e0006 */
[----:B------:R-:W-:-:S05]  /*3b00*/  FFMA R5, R38, R56, R5 ;  /* 0x0000003826057223 */ /* 0x000fca0000000005 */
[----:B------:R-:W-:-:S04]  /*3b10*/  F2FP.F16.F32.PACK_AB R5, RZ, R5 ;  /* 0x00000005ff05723e */ /* 0x000fc800000000ff */
[----:B------:R-:W-:Y:S01]  /*3b20*/  PRMT R10, R5, 0x7610, R10 ;  /* 0x00007610050a7816 */ /* 0x000fe2000000000a */
[----:B------:R-:W-:-:S05]  /*3b30*/  @P2 IMAD.MOV.U32 R5, RZ, RZ, R7 ;  /* 0x000000ffff052224 */ /* 0x000fca00078e0007 */
[----:B------:R0:W-:Y:S01]  /*3b40*/  @P2 STG.E.U16 desc[UR36][R4.64+0x30], R10 ;  /* 0x0000300a04002986 */ /* 0x0001e2000c101524 */
[----:B------:R-:W-:Y:S05]  /*3b50*/  @!P1 BRA `(.L_x_87) ;  /* 0x0000000000049947 */ /* 0x000fea0003800000 */
[----:B------:R0:W5:Y:S02]  /*3b60*/  LDG.E.LTC128B.U16 R75, desc[UR36][R8.64+0x32] ;  /* 0x00003224084b7981 */ /* 0x000164000c1e1520 */
.L_x_87:
[----:B------:R-:W-:Y:S05]  /*3b70*/  BSYNC B1 ;  /* 0x0000000000017941 */ /* 0x000fea0003800000 */
.L_x_86:
[----:B------:R-:W-:Y:S05]  /*3b80*/  @!P1 BRA `(.L_x_88) ;  /* 0x0000000800a89947 */ /* 0x000fea0003800000 */
[----:B0----5:R-:W-:-:S05]  /*3b90*/  HADD2.F32 R4, -RZ, R75.H0_H0 ;  /* 0x2000004bff047230 */ /* 0x021fca0000004100 */
[----:B------:R-:W-:-:S04]  /*3ba0*/  FMUL R4, R4, R57 ;  /* 0x0000003904047220 */ /* 0x000fc80000400000 */
[----:B------:R-:W-:-:S05]  /*3bb0*/  FFMA R4, R39, R56, R4 ;  /* 0x0000003827047223 */ /* 0x000fca0000000004 */
[----:B------:R-:W-:-:S05]  /*3bc0*/  F2FP.F16.F32.PACK_AB R4, RZ, R4 ;  /* 0x00000004ff04723e */ /* 0x000fca00000000ff */
[----:B------:R0:W-:Y:S01]  /*3bd0*/  STG.E.U16 desc[UR36][R6.64+0x32], R4 ;  /* 0x0000320406007986 */ /* 0x0001e2000c101524 */
[----:B------:R-:W-:Y:S05]  /*3be0*/  BRA `(.L_x_88) ;  /* 0x0000000800907947 */ /* 0x000fea0003800000 */
.L_x_29:
[----:B------:R-:W-:Y:S01]  /*3bf0*/  ULDC.64 UR4, c[0x0][0x5c0] ;  /* 0x0001700000047ab9 */ /* 0x000fe20000000a00 */
[----:B------:R-:W-:Y:S01]  /*3c00*/  ISETP.GT.AND P5, PT, R3, 0x1, P3 ;  /* 0x000000010300780c */ /* 0x000fe20001fa4270 */
[-C--:B------:R-:W-:Y:S01]  /*3c10*/  FMUL R40, R40, R56.reuse ;  /* 0x0000003828287220 */ /* 0x080fe20000400000 */
[----:B------:R-:W-:Y:S01]  /*3c20*/  LEA R6, P1, R70, UR4, 0x1 ;  /* 0x0000000446067c11 */ /* 0x000fe2000f8208ff */
[-C--:B------:R-:W-:Y:S01]  /*3c30*/  FMUL R41, R41, R56.reuse ;  /* 0x0000003829297220 */ /* 0x080fe20000400000 */
[C---:B------:R-:W-:Y:S01]  /*3c40*/  IMAD.SHL.U32 R21, R4.reuse, 0x10, RZ ;  /* 0x0000001004157824 */ /* 0x040fe200078e00ff */
[----:B------:R-:W-:Y:S01]  /*3c50*/  SHF.L.U64.HI R15, R4, 0x4, R5 ;  /* 0x00000004040f7819 */ /* 0x000fe20000010205 */
[-C--:B------:R-:W-:Y:S01]  /*3c60*/  FMUL R42, R42, R56.reuse ;  /* 0x000000382a2a7220 */ /* 0x080fe20000400000 */
[----:B------:R-:W-:Y:S01]  /*3c70*/  LEA.HI.X R7, R70, UR5, R73, 0x1, P1 ;  /* 0x0000000546077c11 */ /* 0x000fe200088f0c49 */
[-C--:B------:R-:W-:Y:S01]  /*3c80*/  FMUL R43, R43, R56.reuse ;  /* 0x000000382b2b7220 */ /* 0x080fe20000400000 */
[----:B------:R-:W-:Y:S01]  /*3c90*/  ISETP.GT.AND P1, PT, R64, 0x8, PT ;  /* 0x000000084000780c */ /* 0x000fe20003f24270 */
[----:B------:R-:W-:Y:S01]  /*3ca0*/  FMUL R44, R44, R56 ;  /* 0x000000382c2c7220 */ /* 0x000fe20000400000 */
[----:B------:R-:W-:Y:S01]  /*3cb0*/  F2FP.F16.F32.PACK_AB R40, RZ, R40 ;  /* 0x00000028ff28723e */ /* 0x000fe200000000ff */
[-C--:B------:R-:W-:Y:S01]  /*3cc0*/  FMUL R45, R45, R56.reuse ;  /* 0x000000382d2d7220 */ /* 0x080fe20000400000 */
[----:B------:R-:W-:Y:S01]  /*3cd0*/  F2FP.F16.F32.PACK_AB R41, RZ, R41 ;  /* 0x00000029ff29723e */ /* 0x000fe200000000ff */
[----:B------:R-:W-:Y:S01]  /*3ce0*/  FMUL R46, R46, R56 ;  /* 0x000000382e2e7220 */ /* 0x000fe20000400000 */
[----:B------:R-:W-:Y:S01]  /*3cf0*/  IADD3 R8, P4, R21, R6, RZ ;  /* 0x0000000615087210 */ /* 0x000fe20007f9e0ff */
[----:B------:R-:W-:Y:S01]  /*3d00*/  @P0 STG.E.U16 desc[UR36][R6.64], R40 ;  /* 0x0000002806000986 */ /* 0x000fe2000c101524 */
[----:B------:R-:W-:Y:S01]  /*3d10*/  ISETP.GT.AND P2, PT, R3, RZ, P1 ;  /* 0x000000ff0300720c */ /* 0x000fe20000f44270 */
[-C--:B------:R-:W-:Y:S01]  /*3d20*/  FMUL R47, R47, R56.reuse ;  /* 0x000000382f2f7220 */ /* 0x080fe20000400000 */
[----:B------:R-:W-:Y:S01]  /*3d30*/  ISETP.GT.AND P0, PT, R3, 0x1, P1 ;  /* 0x000000010300780c */ /* 0x000fe20000f04270 */
[----:B------:R-:W-:Y:S01]  /*3d40*/  @P5 STG.E.U16 desc[UR36][R6.64+0x2], R41 ;  /* 0x0000022906005986 */ /* 0x000fe2000c101524 */
[----:B------:R-:W-:Y:S01]  /*3d50*/  IMAD.X R9, R15, 0x1, R7, P4 ;  /* 0x000000010f097824 */ /* 0x000fe200020e0607 */
[C---:B------:R-:W-:Y:S01]  /*3d60*/  ISETP.GT.AND P4, PT, R3.reuse, 0x8, P3 ;  /* 0x000000080300780c */ /* 0x040fe20001f84270 */
[-C--:B------:R-:W-:Y:S01]  /*3d70*/  FMUL R48, R48, R56.reuse ;  /* 0x0000003830307220 */ /* 0x080fe20000400000 */
[----:B------:R-:W-:Y:S01]  /*3d80*/  ISETP.GT.AND P5, PT, R3, 0x9, P3 ;  /* 0x000000090300780c */ /* 0x000fe20001fa4270 */
[----:B------:R-:W-:Y:S01]  /*3d90*/  FMUL R49, R49, R56 ;  /* 0x0000003831317220 */ /* 0x000fe20000400000 */
[----:B------:R-:W-:Y:S01]  /*3da0*/  F2FP.F16.F32.PACK_AB R42, RZ, R42 ;  /* 0x0000002aff2a723e */ /* 0x000fe200000000ff */
[-C--:B------:R-:W-:Y:S01]  /*3db0*/  FMUL R50, R50, R56.reuse ;  /* 0x0000003832327220 */ /* 0x080fe20000400000 */
[----:B------:R-:W-:Y:S01]  /*3dc0*/  F2FP.F16.F32.PACK_AB R43, RZ, R43 ;  /* 0x0000002bff2b723e */ /* 0x000fe200000000ff */
[----:B------:R-:W-:Y:S01]  /*3dd0*/  FMUL R51, R51, R56 ;  /* 0x0000003833337220 */ /* 0x000fe20000400000 */
[----:B------:R-:W-:Y:S01]  /*3de0*/  F2FP.F16.F32.PACK_AB R44, RZ, R44 ;  /* 0x0000002cff2c723e */ /* 0x000fe200000000ff */
[----:B------:R-:W-:Y:S01]  /*3df0*/  @P2 STG.E.U16 desc[UR36][R8.64], R42 ;  /* 0x0000002a08002986 */ /* 0x000fe2000c101524 */
[----:B------:R-:W-:Y:S01]  /*3e00*/  F2FP.F16.F32.PACK_AB R45, RZ, R45 ;  /* 0x0000002dff2d723e */ /* 0x000fe200000000ff */
[-C--:B------:R-:W-:Y:S01]  /*3e10*/  FMUL R53, R53, R56.reuse ;  /* 0x0000003835357220 */ /* 0x080fe20000400000 */
[C---:B------:R-:W-:Y:S01]  /*3e20*/  ISETP.GT.AND P2, PT, R3.reuse, 0x8, P1 ;  /* 0x000000080300780c */ /* 0x040fe20000f44270 */
[----:B------:R-:W-:Y:S01]  /*3e30*/  @P0 STG.E.U16 desc[UR36][R8.64+0x2], R43 ;  /* 0x0000022b08000986 */ /* 0x000fe2000c101524 */
[C---:B------:R-:W-:Y:S01]  /*3e40*/  ISETP.GT.AND P0, PT, R3.reuse, 0x9, P1 ;  /* 0x000000090300780c */ /* 0x040fe20000f04270 */
[----:B------:R-:W-:Y:S01]  /*3e50*/  FMUL R52, R52, R56 ;  /* 0x0000003834347220 */ /* 0x000fe20000400000 */
[----:B------:R-:W-:Y:S01]  /*3e60*/  F2FP.F16.F32.PACK_AB R46, RZ, R46 ;  /* 0x0000002eff2e723e */ /* 0x000fe200000000ff */
[----:B------:R-:W-:Y:S01]  /*3e70*/  @P4 STG.E.U16 desc[UR36][R6.64+0x10], R44 ;  /* 0x0000102c06004986 */ /* 0x000fe2000c101524 */
[C---:B------:R-:W-:Y:S01]  /*3e80*/  ISETP.GT.AND P4, PT, R3.reuse, 0x10, P3 ;  /* 0x000000100300780c */ /* 0x040fe20001f84270 */
[-C--:B------:R-:W-:Y:S01]  /*3e90*/  FMUL R54, R54, R56.reuse ;  /* 0x0000003836367220 */ /* 0x080fe20000400000 */
[----:B------:R-:W-:Y:S01]  /*3ea0*/  F2FP.F16.F32.PACK_AB R47, RZ, R47 ;  /* 0x0000002fff2f723e */ /* 0x000fe200000000ff */
[----:B------:R-:W-:Y:S01]  /*3eb0*/  @P5 STG.E.U16 desc[UR36][R6.64+0x12], R45 ;  /* 0x0000122d06005986 */ /* 0x000fe2000c101524 */
[----:B------:R-:W-:Y:S01]  /*3ec0*/  ISETP.GT.AND P5, PT, R3, 0x11, P3 ;  /* 0x000000110300780c */ /* 0x000fe20001fa4270 */
[----:B------:R-:W-:Y:S01]  /*3ed0*/  FMUL R55, R55, R56 ;  /* 0x0000003837377220 */ /* 0x000fe20000400000 */
[----:B------:R-:W-:Y:S01]  /*3ee0*/  F2FP.F16.F32.PACK_AB R48, RZ, R48 ;  /* 0x00000030ff30723e */ /* 0x000fe200000000ff */
[----:B------:R-:W-:Y:S01]  /*3ef0*/  @P2 STG.E.U16 desc[UR36][R8.64+0x10], R46 ;  /* 0x0000102e08002986 */ /* 0x000fe2000c101524 */
[----:B------:R-:W-:Y:S01]  /*3f00*/  F2FP.F16.F32.PACK_AB R49, RZ, R49 ;  /* 0x00000031ff31723e */ /* 0x000fe200000000ff */
[----:B------:R-:W-:Y:S01]  /*3f10*/  FMUL R24, R24, R56 ;  /* 0x0000003818187220 */ /* 0x000fe20000400000 */
[----:B------:R-:W-:Y:S01]  /*3f20*/  ISETP.GT.AND P2, PT, R3, 0x10, P1 ;  /* 0x000000100300780c */ /* 0x000fe20000f44270 */
[----:B------:R-:W-:Y:S01]  /*3f30*/  @P0 STG.E.U16 desc[UR36][R8.64+0x12], R47 ;  /* 0x0000122f08000986 */ /* 0x000fe2000c101524 */
[----:B------:R-:W-:Y:S01]  /*3f40*/  F2FP.F16.F32.PACK_AB R50, RZ, R50 ;  /* 0x00000032ff32723e */ /* 0x000fe200000000ff */
[----:B------:R-:W-:Y:S01]  /*3f50*/  IMAD R13, R5, 0xf0, RZ ;  /* 0x000000f0050d7824 */ /* 0x000fe200078e02ff */
[----:B------:R-:W-:Y:S01]  /*3f60*/  F2FP.F16.F32.PACK_AB R51, RZ, R51 ;  /* 0x00000033ff33723e */ /* 0x000fe200000000ff */
[----:B------:R-:W-:Y:S01]  /*3f70*/  @P4 STG.E.U16 desc[UR36][R6.64+0x20], R48 ;  /* 0x0000203006004986 */ /* 0x000fe2000c101524 */
[C---:B------:R-:W-:Y:S01]  /*3f80*/  ISETP.GT.AND P4, PT, R3.reuse, 0x11, P1 ;  /* 0x000000110300780c */ /* 0x040fe20000f84270 */
[----:B------:R-:W-:Y:S01]  /*3f90*/  IMAD.WIDE.U32 R10, R4, 0xf0, R8 ;  /* 0x000000f0040a7825 */ /* 0x000fe200078e0008 */
[----:B------:R-:W-:Y:S01]  /*3fa0*/  F2FP.F16.F32.PACK_AB R53, RZ, R53 ;  /* 0x00000035ff35723e */ /* 0x000fe200000000ff */
[----:B------:R-:W-:Y:S01]  /*3fb0*/  @P5 STG.E.U16 desc[UR36][R6.64+0x22], R49 ;  /* 0x0000223106005986 */ /* 0x000fe2000c101524 */
[----:B------:R-:W-:Y:S01]  /*3fc0*/  ISETP.GT.AND P5, PT, R3, 0x18, P3 ;  /* 0x000000180300780c */ /* 0x000fe20001fa4270 */
[----:B------:R-:W-:Y:S01]  /*3fd0*/  IMAD.IADD R5, R11, 0x1, R13 ;  /* 0x000000010b057824 */ /* 0x000fe200078e020d */
[----:B------:R-:W-:Y:S01]  /*3fe0*/  ISETP.GT.AND P3, PT, R3, 0x19, P3 ;  /* 0x000000190300780c */ /* 0x000fe20001f64270 */
[----:B------:R-:W-:Y:S01]  /*3ff0*/  @P2 STG.E.U16 desc[UR36][R8.64+0x20], R50 ;  /* 0x0000203208002986 */ /* 0x000fe2000c101524 */
[----:B------:R-:W-:Y:S01]  /*4000*/  ISETP.GT.AND P2, PT, R64, 0x80, PT ;  /* 0x000000804000780c */ /* 0x000fe20003f44270 */
[----:B------:R-:W-:Y:S01]  /*4010*/  FMUL R25, R25, R56 ;  /* 0x0000003819197220 */ /* 0x000fe20000400000 */
[----:B------:R-:W-:Y:S01]  /*4020*/  F2FP.F16.F32.PACK_AB R52, RZ, R52 ;  /* 0x00000034ff34723e */ /* 0x000fe200000000ff */
[----:B------:R-:W-:Y:S01]  /*4030*/  FMUL R26, R26, R56 ;  /* 0x000000381a1a7220 */ /* 0x000fe20000400000 */
[----:B------:R-:W-:Y:S01]  /*4040*/  F2FP.F16.F32.PACK_AB R54, RZ, R54 ;  /* 0x00000036ff36723e */ /* 0x000fe200000000ff */
[----:B------:R-:W-:Y:S01]  /*4050*/  @P4 STG.E.U16 desc[UR36][R8.64+0x22], R51 ;  /* 0x0000223308004986 */ /* 0x000fe2000c101524 */
[----:B------:R-:W-:Y:S01]  /*4060*/  ISETP.GT.AND P4, PT, R3, 0x18, P1 ;  /* 0x000000180300780c */ /* 0x000fe20000f84270 */
[-C--:B------:R-:W-:Y:S01]  /*4070*/  FMUL R27, R27, R56.reuse ;  /* 0x000000381b1b7220 */ /* 0x080fe20000400000 */
[C---:B------:R-:W-:Y:S01]  /*4080*/  ISETP.GT.AND P1, PT, R3.reuse, 0x19, P1 ;  /* 0x000000190300780c */ /* 0x040fe20000f24270 */
[----:B------:R-:W-:Y:S01]  /*4090*/  @P5 STG.E.U16 desc[UR36][R6.64+0x30], R52 ;  /* 0x0000303406005986 */ /* 0x000fe2000c101524 */
[C---:B------:R-:W-:Y:S01]  /*40a0*/  ISETP.GT.AND P5, PT, R3.reuse, 0x1, P2 ;  /* 0x000000010300780c */ /* 0x040fe200017a4270 */
[-C--:B------:R-:W-:Y:S01]  /*40b0*/  FMUL R28, R28, R56.reuse ;  /* 0x000000381c1c7220 */ /* 0x080fe20000400000 */
[----:B------:R-:W-:Y:S01]  /*40c0*/  F2FP.F16.F32.PACK_AB R55, RZ, R55 ;  /* 0x00000037ff37723e */ /* 0x000fe200000000ff */
[----:B------:R0:W-:Y:S01]  /*40d0*/  @P3 STG.E.U16 desc[UR36][R6.64+0x32], R53 ;  /* 0x0000323506003986 */ /* 0x0001e2000c101524 */
[----:B------:R-:W-:Y:S01]  /*40e0*/  ISETP.GT.AND P3, PT, R3, RZ, P2 ;  /* 0x000000ff0300720c */ /* 0x000fe20001764270 */
[----:B------:R-:W-:Y:S01]  /*40f0*/  FMUL R29, R29, R56 ;  /* 0x000000381d1d7220 */ /* 0x000fe20000400000 */
[----:B------:R-:W-:Y:S01]  /*4100*/  F2FP.F16.F32.PACK_AB R24, RZ, R24 ;  /* 0x00000018ff18723e */ /* 0x000fe200000000ff */
[-C--:B------:R-:W-:Y:S01]  /*4110*/  FMUL R30, R30, R56.reuse ;  /* 0x000000381e1e7220 */ /* 0x080fe20000400000 */
[----:B------:R-:W-:Y:S01]  /*4120*/  ISETP.GT.AND P0, PT, R64, 0x88, PT ;  /* 0x000000884000780c */ /* 0x000fe20003f04270 */
[----:B------:R-:W-:Y:S01]  /*4130*/  @P4 STG.E.U16 desc[UR36][R8.64+0x30], R54 ;  /* 0x0000303608004986 */ /* 0x000fe2000c101524 */
[----:B------:R-:W-:Y:S01]  /*4140*/  F2FP.F16.F32.PACK_AB R25, RZ, R25 ;  /* 0x00000019ff19723e */ /* 0x000fe200000000ff */
[----:B------:R-:W-:Y:S01]  /*4150*/  FMUL R31, R31, R56 ;  /* 0x000000381f1f7220 */ /* 0x000fe20000400000 */
[C---:B------:R-:W-:Y:S01]  /*4160*/  ISETP.GT.AND P4, PT, R3.reuse, 0x8, P2 ;  /* 0x000000080300780c */ /* 0x040fe20001784270 */
[----:B------:R-:W-:Y:S01]  /*4170*/  @P1 STG.E.U16 desc[UR36][R8.64+0x32], R55 ;  /* 0x0000323708001986 */ /* 0x000fe2000c101524 */
[----:B------:R-:W-:Y:S01]  /*4180*/  ISETP.GT.AND P1, PT, R3, RZ, P0 ;  /* 0x000000ff0300720c */ /* 0x000fe20000724270 */
[----:B0-----:R-:W-:Y:S01]  /*4190*/  IMAD.IADD R7, R13, 0x1, R11 ;  /* 0x000000010d077824 */ /* 0x001fe200078e020b */
[----:B------:R-:W-:Y:S01]  /*41a0*/  F2FP.F16.F32.PACK_AB R26, RZ, R26 ;  /* 0x0000001aff1a723e */ /* 0x000fe200000000ff */
[--C-:B------:R-:W-:Y:S01]  /*41b0*/  @P3 IMAD.MOV.U32 R4, RZ, RZ, R10.reuse ;  /* 0x000000ffff043224 */ /* 0x100fe200078e000a */
[----:B------:R-:W-:Y:S01]  /*41c0*/  F2FP.F16.F32.PACK_AB R27, RZ, R27 ;  /* 0x0000001bff1b723e */ /* 0x000fe200000000ff */
[----:B------:R-:W-:Y:S01]  /*41d0*/  FMUL R32, R32, R56 ;  /* 0x0000003820207220 */ /* 0x000fe20000400000 */
[----:B------:R-:W-:Y:S01]  /*41e0*/  F2FP.F16.F32.PACK_AB R28, RZ, R28 ;  /* 0x0000001cff1c723e */ /* 0x000fe200000000ff */
[-C--:B------:R-:W-:Y:S01]  /*41f0*/  FMUL R33, R33, R56.reuse ;  /* 0x0000003821217220 */ /* 0x080fe20000400000 */
[----:B------:R0:W-:Y:S01]  /*4200*/  @P3 STG.E.U16 desc[UR36][R4.64], R24 ;  /* 0x0000001804003986 */ /* 0x0001e2000c101524 */
[----:B------:R-:W-:Y:S01]  /*4210*/  ISETP.GT.AND P3, PT, R3, 0x1, P0 ;  /* 0x000000010300780c */ /* 0x000fe20000764270 */
[-C--:B------:R-:W-:Y:S01]  /*4220*/  FMUL R34, R34, R56.reuse ;  /* 0x0000003822227220 */ /* 0x080fe20000400000 */
[--C-:B------:R-:W-:Y:S01]  /*4230*/  @P4 IMAD.MOV.U32 R6, RZ, RZ, R10.reuse ;  /* 0x000000ffff064224 */ /* 0x100fe200078e000a */
[----:B------:R-:W-:Y:S01]  /*4240*/  F2FP.F16.F32.PACK_AB R29, RZ, R29 ;  /* 0x0000001dff1d723e */ /* 0x000fe200000000ff */
[----:B------:R-:W-:Y:S01]  /*4250*/  FMUL R35, R35, R56 ;  /* 0x0000003823237220 */ /* 0x000fe20000400000 */
[----:B------:R-:W-:Y:S01]  /*4260*/  F2FP.F16.F32.PACK_AB R30, RZ, R30 ;  /* 0x0000001eff1e723e */ /* 0x000fe200000000ff */
[-C--:B------:R-:W-:Y:S01]  /*4270*/  FMUL R36, R36, R56.reuse ;  /* 0x0000003824247220 */ /* 0x080fe20000400000 */
[----:B------:R-:W-:Y:S01]  /*4280*/  F2FP.F16.F32.PACK_AB R31, RZ, R31 ;  /* 0x0000001fff1f723e */ /* 0x000fe200000000ff */
[----:B------:R-:W-:Y:S01]  /*4290*/  FMUL R37, R37, R56 ;  /* 0x0000003825257220 */ /* 0x000fe20000400000 */
[----:B------:R-:W-:Y:S01]  /*42a0*/  F2FP.F16.F32.PACK_AB R32, RZ, R32 ;  /* 0x00000020ff20723e */ /* 0x000fe200000000ff */
[-C--:B------:R-:W-:Y:S01]  /*42b0*/  FMUL R38, R38, R56.reuse ;  /* 0x0000003826267220 */ /* 0x080fe20000400000 */
[----:B0-----:R-:W-:Y:S01]  /*42c0*/  @P5 IMAD.MOV.U32 R4, RZ, RZ, R10 ;  /* 0x000000ffff045224 */ /* 0x001fe200078e000a */
[----:B------:R-:W-:Y:S01]  /*42d0*/  F2FP.F16.F32.PACK_AB R33, RZ, R33 ;  /* 0x00000021ff21723e */ /* 0x000fe200000000ff */
[----:B------:R-:W-:Y:S01]  /*42e0*/  FMUL R39, R39, R56 ;  /* 0x0000003827277220 */ /* 0x000fe20000400000 */
[----:B------:R-:W-:-:S02]  /*42f0*/  F2FP.F16.F32.PACK_AB R34, RZ, R34 ;  /* 0x00000022ff22723e */ /* 0x000fc400000000ff */
[----:B------:R0:W-:Y:S01]  /*4300*/  @P5 STG.E.U16 desc[UR36][R4.64+0x2], R25 ;  /* 0x0000021904005986 */ /* 0x0001e2000c101524 */
[----:B------:R-:W-:Y:S02]  /*4310*/  F2FP.F16.F32.PACK_AB R35, RZ, R35 ;  /* 0x00000023ff23723e */ /* 0x000fe400000000ff */
[----:B------:R-:W-:Y:S02]  /*4320*/  F2FP.F16.F32.PACK_AB R36, RZ, R36 ;  /* 0x00000024ff24723e */ /* 0x000fe400000000ff */
[----:B------:R-:W-:Y:S02]  /*4330*/  F2FP.F16.F32.PACK_AB R37, RZ, R37 ;  /* 0x00000025ff25723e */ /* 0x000fe400000000ff */
[----:B------:R-:W-:Y:S02]  /*4340*/  F2FP.F16.F32.PACK_AB R38, RZ, R38 ;  /* 0x00000026ff26723e */ /* 0x000fe400000000ff */
[----:B------:R-:W-:Y:S02]  /*4350*/  F2FP.F16.F32.PACK_AB R39, RZ, R39 ;  /* 0x00000027ff27723e */ /* 0x000fe400000000ff */
[----:B0-----:R-:W-:-:S05]  /*4360*/  IADD3 R4, P5, R21, R10, RZ ;  /* 0x0000000a15047210 */ /* 0x001fca0007fbe0ff */
[----:B------:R-:W-:Y:S01]  /*4370*/  IMAD.X R5, R15, 0x1, R5, P5 ;  /* 0x000000010f057824 */ /* 0x000fe200028e0605 */
[----:B------:R-:W-:-:S04]  /*4380*/  ISETP.GT.AND P5, PT, R3, 0x9, P0 ;  /* 0x000000090300780c */ /* 0x000fc800007a4270 */
[----:B------:R-:W-:Y:S01]  /*4390*/  @P1 STG.E.U16 desc[UR36][R4.64], R26 ;  /* 0x0000001a04001986 */ /* 0x000fe2000c101524 */
[----:B------:R-:W-:-:S03]  /*43a0*/  ISETP.GT.AND P1, PT, R3, 0x9, P2 ;  /* 0x000000090300780c */ /* 0x000fc60001724270 */
[----:B------:R0:W-:Y:S01]  /*43b0*/  @P3 STG.E.U16 desc[UR36][R4.64+0x2], R27 ;  /* 0x0000021b04003986 */ /* 0x0001e2000c101524 */
[----:B------:R-:W-:-:S03]  /*43c0*/  ISETP.GT.AND P3, PT, R3, 0x8, P0 ;  /* 0x000000080300780c */ /* 0x000fc60000764270 */
[----:B------:R-:W-:Y:S01]  /*43d0*/  @P4 STG.E.U16 desc[UR36][R6.64+0x10], R28 ;  /* 0x0000101c06004986 */ /* 0x000fe2000c101524 */
[----:B------:R-:W-:-:S05]  /*43e0*/  IADD3 R8, P4, R21, R10, RZ ;  /* 0x0000000a15087210 */ /* 0x000fca0007f9e0ff */
[----:B------:R-:W-:Y:S01]  /*43f0*/  IMAD.X R9, R7, 0x1, R15, P4 ;  /* 0x0000000107097824 */ /* 0x000fe200020e060f */
[----:B------:R-:W-:Y:S01]  /*4400*/  ISETP.GT.AND P4, PT, R3, 0x10, P2 ;  /* 0x000000100300780c */ /* 0x000fe20001784270 */
[----:B0-----:R-:W-:Y:S01]  /*4410*/  @P1 IMAD.MOV.U32 R4, RZ, RZ, R10 ;  /* 0x000000ffff041224 */ /* 0x001fe200078e000a */
[----:B------:R-:W-:-:S05]  /*4420*/  @P1 MOV R5, R7 ;  /* 0x0000000700051202 */ /* 0x000fca0000000f00 */
[----:B------:R0:W-:Y:S01]  /*4430*/  @P1 STG.E.U16 desc[UR36][R4.64+0x12], R29 ;  /* 0x0000121d04001986 */ /* 0x0001e2000c101524 */
[----:B------:R-:W-:-:S03]  /*4440*/  ISETP.GT.AND P1, PT, R3, 0x18, P2 ;  /* 0x000000180300780c */ /* 0x000fc60001724270 */
[----:B------:R-:W-:Y:S01]  /*4450*/  @P3 STG.E.U16 desc[UR36][R8.64+0x10], R30 ;  /* 0x0000101e08003986 */ /* 0x000fe2000c101524 */
[C---:B------:R-:W-:Y:S02]  /*4460*/  ISETP.GT.AND P3, PT, R3.reuse, 0x11, P2 ;  /* 0x000000110300780c */ /* 0x040fe40001764270 */
[----:B------:R-:W-:Y:S01]  /*4470*/  ISETP.GT.AND P2, PT, R3, 0x19, P2 ;  /* 0x000000190300780c */ /* 0x000fe20001744270 */
[----:B0-----:R-:W-:Y:S02]  /*4480*/  @P5 IMAD.MOV.U32 R4, RZ, RZ, R8 ;  /* 0x000000ffff045224 */ /* 0x001fe400078e0008 */
[----:B------:R-:W-:-:S04]  /*4490*/  @P5 IMAD.MOV.U32 R5, RZ, RZ, R9 ;  /* 0x000000ffff055224 */ /* 0x000fc800078e0009 */
[----:B------:R-:W-:Y:S01]  /*44a0*/  @P1 IMAD.MOV.U32 R6, RZ, RZ, R10 ;  /* 0x000000ffff061224 */ /* 0x000fe200078e000a */
[----:B------:R0:W-:Y:S01]  /*44b0*/  @P5 STG.E.U16 desc[UR36][R4.64+0x12], R31 ;  /* 0x0000121f04005986 */ /* 0x0001e2000c101524 */
[----:B------:R-:W-:-:S04]  /*44c0*/  ISETP.GT.AND P5, PT, R3, 0x10, P0 ;  /* 0x000000100300780c */ /* 0x000fc800007a4270 */
[--C-:B------:R-:W-:Y:S02]  /*44d0*/  @P2 IMAD.MOV.U32 R11, RZ, RZ, R7.reuse ;  /* 0x000000ffff0b2224 */ /* 0x100fe400078e0007 */
[----:B0-----:R-:W-:Y:S02]  /*44e0*/  @P4 IMAD.MOV.U32 R4, RZ, RZ, R10 ;  /* 0x000000ffff044224 */ /* 0x001fe400078e000a */
[----:B------:R-:W-:-:S05]  /*44f0*/  @P4 IMAD.MOV.U32 R5, RZ, RZ, R7 ;  /* 0x000000ffff054224 */ /* 0x000fca00078e0007 */
[----:B------:R0:W-:Y:S01]  /*4500*/  @P4 STG.E.U16 desc[UR36][R4.64+0x20], R32 ;  /* 0x0000202004004986 */ /* 0x0001e2000c101524 */
[----:B------:R-:W-:Y:S01]  /*4510*/  ISETP.GT.AND P4, PT, R3, 0x11, P0 ;  /* 0x000000110300780c */ /* 0x000fe20000784270 */
[----:B0-----:R-:W-:Y:S02]  /*4520*/  @P3 IMAD.MOV.U32 R4, RZ, RZ, R10 ;  /* 0x000000ffff043224 */ /* 0x001fe400078e000a */
[----:B------:R-:W-:-:S05]  /*4530*/  @P3 IMAD.MOV.U32 R5, RZ, RZ, R7 ;  /* 0x000000ffff053224 */ /* 0x000fca00078e0007 */
[----:B------:R0:W-:Y:S01]  /*4540*/  @P3 STG.E.U16 desc[UR36][R4.64+0x22], R33 ;  /* 0x0000222104003986 */ /* 0x0001e2000c101524 */
[C---:B------:R-:W-:Y:S02]  /*4550*/  ISETP.GT.AND P3, PT, R3.reuse, 0x18, P0 ;  /* 0x000000180300780c */ /* 0x040fe40000764270 */
[----:B------:R-:W-:Y:S01]  /*4560*/  ISETP.GT.AND P0, PT, R3, 0x19, P0 ;  /* 0x000000190300780c */ /* 0x000fe20000704270 */
[----:B0-----:R-:W-:Y:S02]  /*4570*/  @P5 IMAD.MOV.U32 R4, RZ, RZ, R8 ;  /* 0x000000ffff045224 */ /* 0x001fe400078e0008 */
[----:B------:R-:W-:-:S05]  /*4580*/  @P5 IMAD.MOV.U32 R5, RZ, RZ, R9 ;  /* 0x000000ffff055224 */ /* 0x000fca00078e0009 */
[----:B------:R0:W-:Y:S02]  /*4590*/  @P5 STG.E.U16 desc[UR36][R4.64+0x20], R34 ;  /* 0x0000202204005986 */ /* 0x0001e4000c101524 */
[----:B0-----:R-:W-:Y:S02]  /*45a0*/  @P4 IMAD.MOV.U32 R4, RZ, RZ, R8 ;  /* 0x000000ffff044224 */ /* 0x001fe400078e0008 */
[----:B------:R-:W-:-:S05]  /*45b0*/  @P4 IMAD.MOV.U32 R5, RZ, RZ, R9 ;  /* 0x000000ffff054224 */ /* 0x000fca00078e0009 */
[----:B------:R0:W-:Y:S04]  /*45c0*/  @P4 STG.E.U16 desc[UR36][R4.64+0x22], R35 ;  /* 0x0000222304004986 */ /* 0x0001e8000c101524 */
[----:B------:R1:W-:Y:S04]  /*45d0*/  @P1 STG.E.U16 desc[UR36][R6.64+0x30], R36 ;  /* 0x0000302406001986 */ /* 0x0003e8000c101524 */
[----:B------:R1:W-:Y:S01]  /*45e0*/  @P2 STG.E.U16 desc[UR36][R10.64+0x32], R37 ;  /* 0x000032250a002986 */ /* 0x0003e2000c101524 */
[----:B0-----:R-:W-:Y:S02]  /*45f0*/  @P3 IMAD.MOV.U32 R4, RZ, RZ, R8 ;  /* 0x000000ffff043224 */ /* 0x001fe400078e0008 */
[----:B------:R-:W-:-:S05]  /*4600*/  @P3 IMAD.MOV.U32 R5, RZ, RZ, R9 ;  /* 0x000000ffff053224 */ /* 0x000fca00078e0009 */
[----:B------:R1:W-:Y:S04]  /*4610*/  @P3 STG.E.U16 desc[UR36][R4.64+0x30], R38 ;  /* 0x0000302604003986 */ /* 0x0003e8000c101524 */
[----:B------:R1:W-:Y:S02]  /*4620*/  @P0 STG.E.U16 desc[UR36][R8.64+0x32], R39 ;  /* 0x0000322708000986 */ /* 0x0003e4000c101524 */
.L_x_88:
[----:B------:R-:W-:Y:S05]  /*4630*/  BSYNC B0 ;  /* 0x0000000000007941 */ /* 0x000fea0003800000 */
.L_x_28:
[----:B------:R-:W-:Y:S01]  /*4640*/  ULDC UR4, c[0x0][0xc] ;  /* 0x0000030000047ab9 */ /* 0x000fe20000000800 */
[----:B------:R-:W-:Y:S01]  /*4650*/  ULDC UR5, c[0x0][0x10] ;  /* 0x0000040000057ab9 */ /* 0x000fe20000000800 */
[----:B------:R-:W2:Y:S01]  /*4660*/  LDC R3, c[0x0][0x14] ;  /* 0x00000500ff037b82 */ /* 0x000ea20000000800 */
[----:B------:R-:W-:Y:S01]  /*4670*/  UIMAD.WIDE.U32 UR4, UR4, UR5, URZ ;  /* 0x00000005040472a5 */ /* 0x000fe2000f8e003f */
[----:B------:R-:W-:Y:S01]  /*4680*/  IMAD.MOV.U32 R58, RZ, RZ, -0x1 ;  /* 0xffffffffff3a7424 */ /* 0x000fe200078e00ff */
[----:B------:R-:W-:-:S04]  /*4690*/  MOV R23, 0xffffffff ;  /* 0xffffffff00177802 */ /* 0x000fc80000000f00 */
[----:B--2---:R-:W-:-:S04]  /*46a0*/  IMAD.WIDE.U32 R16, R3, UR4, R16 ;  /* 0x0000000403107c25 */ /* 0x004fc8000f8e0010 */
[----:B------:R-:W-:Y:S01]  /*46b0*/  IMAD R3, R3, UR5, RZ ;  /* 0x0000000503037c24 */ /* 0x000fe2000f8e02ff */
[----:B------:R-:W-:Y:S02]  /*46c0*/  ULDC.64 UR4, c[0x0][0x650] ;  /* 0x0001940000047ab9 */ /* 0x000fe40000000a00 */
[----:B------:R-:W-:Y:S01]  /*46d0*/  ISETP.GE.U32.AND P0, PT, R16, UR4, PT ;  /* 0x0000000410007c0c */ /* 0x000fe2000bf06070 */
[--C-:B------:R-:W-:Y:S01]  /*46e0*/  IMAD.IADD R17, R17, 0x1, R3.reuse ;  /* 0x0000000111117824 */ /* 0x100fe200078e0203 */
[----:B------:R-:W-:-:S04]  /*46f0*/  PRMT R3, RZ, 0x7610, R3 ;  /* 0x00007610ff037816 */ /* 0x000fc80000000003 */
[----:B------:R-:W-:-:S13]  /*4700*/  ISETP.GE.U32.AND.EX P0, PT, R17, UR5, PT, P0 ;  /* 0x0000000511007c0c */ /* 0x000fda000bf06100 */
[----:B------:R-:W-:Y:S05]  /*4710*/  @P0 BRA `(.L_x_89) ;  /* 0x0000000400640947 */ /* 0x000fea0003800000 */
[----:B------:R-:W2:Y:S01]  /*4720*/  S2R R12, SR_CTAID.X ;  /* 0x00000000000c7919 */ /* 0x000ea20000002500 */
[----:B01----:R-:W0:Y:S01]  /*4730*/  LDC.64 R10, c[0x0][0x628] ;  /* 0x00018a00ff0a7b82 */ /* 0x003e220000000a00 */
[----:B------:R-:W-:Y:S01]  /*4740*/  ULDC UR4, c[0x0][0x150] ;  /* 0x0000540000047ab9 */ /* 0x000fe20000000800 */
[----:B------:R-:W-:Y:S01]  /*4750*/  IMAD.MOV.U32 R8, RZ, RZ, R16 ;  /* 0x000000ffff087224 */ /* 0x000fe200078e0010 */
[----:B------:R-:W1:Y:S01]  /*4760*/  S2R R24, SR_CTAID.Y ;  /* 0x0000000000187919 */ /* 0x000e620000002600 */
[----:B------:R-:W-:-:S04]  /*4770*/  IMAD.MOV.U32 R9, RZ, RZ, R17 ;  /* 0x000000ffff097224 */ /* 0x000fc800078e0011 */
[----:B------:R-:W1:Y:S08]  /*4780*/  LDC R21, c[0x0][0x144] ;  /* 0x00005100ff157b82 */ /* 0x000e700000000800 */
[----:B------:R-:W1:Y:S08]  /*4790*/  LDC R0, c[0x0][0x630] ;  /* 0x00018c00ff007b82 */ /* 0x000e700000000800 */
[----:B------:R-:W1:Y:S01]  /*47a0*/  LDC.64 R14, c[0x0][0x620] ;  /* 0x00018800ff0e7b82 */ /* 0x000e620000000a00 */
[----:B0-----:R-:W-:-:S04]  /*47b0*/  ISETP.NE.U32.AND P0, PT, R10, RZ, PT ;  /* 0x000000ff0a00720c */ /* 0x001fc80003f05070 */
[----:B------:R-:W-:Y:S02]  /*47c0*/  ISETP.NE.AND.EX P0, PT, R11, RZ, PT, P0 ;  /* 0x000000ff0b00720c */ /* 0x000fe40003f05300 */
[----:B--2---:R-:W-:-:S05]  /*47d0*/  I2FP.F32.U32 R3, R12 ;  /* 0x0000000c00037245 */ /* 0x004fca0000201000 */
[----:B------:R-:W-:-:S04]  /*47e0*/  FMUL R3, R3, UR4 ;  /* 0x0000000403037c20 */ /* 0x000fc80008400000 */
[----:B------:R0:W2:Y:S02]  /*47f0*/  F2I.U32.TRUNC.NTZ R20, R3 ;  /* 0x0000000300147305 */ /* 0x0000a4000020f000 */
[----:B------:R-:W-:Y:S05]  /*4800*/  @!P0 BRA `(.L_x_90) ;  /* 0x0000000000288947 */ /* 0x000fea0003800000 */
[----:B0-----:R-:W0:Y:S02]  /*4810*/  LDC R3, c[0x0][0x634] ;  /* 0x00018d00ff037b82 */ /* 0x001e240000000800 */
        /* <DEDUP_REMOVED lines=9> */
.L_x_90:
[----:B------:R-:W3:Y:S01]  /*48b0*/  LDC.64 R28, c[0x0][0x640] ;  /* 0x00019000ff1c7b82 */ /* 0x000ee20000000a00 */
[-CC-:B-1----:R-:W-:Y:S01]  /*48c0*/  SHF.R.U64 R23, R8, R0.reuse, R9.reuse ;  /* 0x0000000008177219 */ /* 0x182fe20000001209 */
[----:B--2---:R-:W-:Y:S01]  /*48d0*/  IMAD.MOV R20, RZ, RZ, -R20 ;  /* 0x000000ffff147224 */ /* 0x004fe200078e0a14 */
[----:B------:R-:W-:Y:S01]  /*48e0*/  SHF.R.U32.HI R0, RZ, R0, R9 ;  /* 0x00000000ff007219 */ /* 0x000fe20000011609 */
[----:B------:R-:W-:Y:S01]  /*48f0*/  ULDC UR4, c[0x0][0x154] ;  /* 0x0000550000047ab9 */ /* 0x000fe20000000800 */
[----:B0-----:R-:W-:Y:S01]  /*4900*/  IADD3 R3, P0, RZ, -R23, RZ ;  /* 0x80000017ff037210 */ /* 0x001fe20007f1e0ff */
[----:B------:R-:W-:Y:S02]  /*4910*/  IMAD R21, R21, R20, R12 ;  /* 0x0000001415157224 */ /* 0x000fe400078e020c */
[----:B------:R-:W0:Y:S01]  /*4920*/  LDC R6, c[0x0][0x618] ;  /* 0x00018600ff067b82 */ /* 0x000e220000000800 */
[----:B------:R-:W-:Y:S02]  /*4930*/  IMAD.MOV.U32 R7, RZ, RZ, 0x1 ;  /* 0x00000001ff077424 */ /* 0x000fe400078e00ff */
[----:B------:R-:W-:-:S04]  /*4940*/  IMAD.X R5, RZ, RZ, ~R0, P0 ;  /* 0x000000ffff057224 */ /* 0x000fc800000e0e00 */
[-C--:B------:R-:W-:Y:S01]  /*4950*/  IMAD R0, R5, R14.reuse, RZ ;  /* 0x0000000e05007224 */ /* 0x080fe200078e02ff */
[----:B------:R-:W1:Y:S01]  /*4960*/  LDC R8, c[0x0][0x608] ;  /* 0x00018200ff087b82 */ /* 0x000e620000000800 */
[----:B------:R-:W-:-:S04]  /*4970*/  IMAD.WIDE.U32 R4, R3, R14, R16 ;  /* 0x0000000e03047225 */ /* 0x000fc800078e0010 */
[----:B------:R-:W-:Y:S01]  /*4980*/  IMAD R3, R3, R15, R0 ;  /* 0x0000000f03037224 */ /* 0x000fe200078e0200 */
[----:B------:R-:W-:Y:S02]  /*4990*/  I2FP.F32.U32 R0, R24 ;  /* 0x0000001800007245 */ /* 0x000fe40000201000 */
[----:B------:R-:W2:Y:S01]  /*49a0*/  LDC R26, c[0x0][0x658] ;  /* 0x00019600ff1a7b82 */ /* 0x000ea20000000800 */
[----:B------:R-:W-:Y:S01]  /*49b0*/  IMAD.IADD R3, R5, 0x1, R3 ;  /* 0x0000000105037824 */ /* 0x000fe200078e0203 */
[----:B---3--:R-:W-:Y:S01]  /*49c0*/  ISETP.NE.U32.AND P0, PT, R28, RZ, PT ;  /* 0x000000ff1c00720c */ /* 0x008fe20003f05070 */
[----:B------:R-:W-:Y:S01]  /*49d0*/  FMUL R0, R0, UR4 ;  /* 0x0000000400007c20 */ /* 0x000fe20008400000 */
[----:B------:R-:W-:Y:S02]  /*49e0*/  IMAD.MOV.U32 R5, RZ, RZ, -0x1 ;  /* 0xffffffffff057424 */ /* 0x000fe400078e00ff */
[----:B------:R-:W-:Y:S01]  /*49f0*/  ISETP.NE.AND.EX P0, PT, R29, RZ, PT, P0 ;  /* 0x000000ff1d00720c */ /* 0x000fe20003f05300 */
[----:B------:R3:W2:Y:S01]  /*4a00*/  F2I.U32.TRUNC.NTZ R13, R0 ;  /* 0x00000000000d7305 */ /* 0x0006a2000020f000 */
[----:B------:R-:W3:Y:S01]  /*4a10*/  LDC R15, c[0x0][0x148] ;  /* 0x00005200ff0f7b82 */ /* 0x000ee20000000800 */
[----:B0-----:R-:W-:-:S02]  /*4a20*/  SHF.R.U64 R12, R4, R6, R3 ;  /* 0x00000006040c7219 */ /* 0x001fc40000001203 */
[----:B------:R-:W-:-:S05]  /*4a30*/  SHF.R.U32.HI R3, RZ, R6, R3 ;  /* 0x00000006ff037219 */ /* 0x000fca0000011603 */
[----:B------:R-:W0:Y:S01]  /*4a40*/  LDC R20, c[0x0][0x600] ;  /* 0x00018000ff147b82 */ /* 0x000e220000000800 */
[-CC-:B-1----:R-:W-:Y:S02]  /*4a50*/  SHF.R.U64 R10, R12, R8.reuse, R3.reuse ;  /* 0x000000080c0a7219 */ /* 0x182fe40000001203 */
[----:B------:R-:W-:-:S05]  /*4a60*/  SHF.R.U32.HI R3, RZ, R8, R3 ;  /* 0x00000008ff037219 */ /* 0x000fca0000011603 */
[----:B------:R-:W1:Y:S01]  /*4a70*/  LDC R27, c[0x0][0x648] ;  /* 0x00019200ff1b7b82 */ /* 0x000e620000000800 */
[-C--:B--2---:R-:W-:Y:S02]  /*4a80*/  SHF.L.U32 R4, R5, R26.reuse, RZ ;  /* 0x0000001a05047219 */ /* 0x084fe400000006ff */
[-CC-:B------:R-:W-:Y:S02]  /*4a90*/  SHF.R.U64 R14, R10, R26.reuse, R3.reuse ;  /* 0x0000001a0a0e7219 */ /* 0x180fe40000001203 */
[----:B------:R-:W-:Y:S02]  /*4aa0*/  SHF.R.U32.HI R5, RZ, R26, R3 ;  /* 0x0000001aff057219 */ /* 0x000fe40000011603 */
[----:B------:R-:W-:Y:S01]  /*4ab0*/  LOP3.LUT R25, RZ, R4, RZ, 0x33, !PT ;  /* 0x00000004ff197212 */ /* 0x000fe200078e33ff */
[----:B------:R-:W2:Y:S01]  /*4ac0*/  LDC R30, c[0x0][0x638] ;  /* 0x00018e00ff1e7b82 */ /* 0x000ea20000000800 */
[----:B------:R-:W-:Y:S01]  /*4ad0*/  SHF.L.U32 R26, R7, R26, RZ ;  /* 0x0000001a071a7219 */ /* 0x000fe200000006ff */
[----:B------:R-:W-:-:S06]  /*4ae0*/  IMAD.MOV.U32 R4, RZ, RZ, R14 ;  /* 0x000000ffff047224 */ /* 0x000fcc00078e000e */
[----:B------:R-:W0:Y:S01]  /*4af0*/  LDC R31, c[0x0][0x610] ;  /* 0x00018400ff1f7b82 */ /* 0x000e220000000800 */
[----:B------:R-:W-:Y:S05]  /*4b00*/  @!P0 BRA `(.L_x_91) ;  /* 0x0000000000288947 */ /* 0x000fea0003800000 */
[----:B------:R-:W4:Y:S02]  /*4b10*/  LDC R3, c[0x0][0x64c] ;  /* 0x00019300ff037b82 */ /* 0x000f240000000800 */
[----:B----4-:R-:W-:-:S05]  /*4b20*/  IADD3 R3, P0, R14, R3, RZ ;  /* 0x000000030e037210 */ /* 0x010fca0007f1e0ff */
        /* <DEDUP_REMOVED lines=8> */
.L_x_91:
[----:B------:R-:W-:Y:S01]  /*4bb0*/  ISETP.NE.AND P0, PT, R2, 0x1, PT ;  /* 0x000000010200780c */ /* 0x000fe20003f05270 */
[----:B0-----:R-:W-:Y:S01]  /*4bc0*/  VIADD R7, R20, 0xffffffff ;  /* 0xffffffff14077836 */ /* 0x001fe20000000000 */
[----:B-1-3--:R-:W-:Y:S01]  /*4bd0*/  SHF.R.U64 R0, R4, R27, R5 ;  /* 0x0000001b04007219 */ /* 0x00afe20000001205 */
[----:B------:R-:W-:Y:S01]  /*4be0*/  IMAD.MOV R13, RZ, RZ, -R13 ;  /* 0x000000ffff0d7224 */ /* 0x000fe200078e0a0d */
[----:B------:R-:W-:Y:S01]  /*4bf0*/  LOP3.LUT R5, R10, R25, RZ, 0xc0, !PT ;  /* 0x000000190a057212 */ /* 0x000fe200078ec0ff */
[----:B------:R-:W-:Y:S01]  /*4c00*/  IMAD.MOV.U32 R4, RZ, RZ, 0x1 ;  /* 0x00000001ff047424 */ /* 0x000fe200078e00ff */
[----:B------:R-:W-:Y:S02]  /*4c10*/  IADD3 R3, -R0, RZ, RZ ;  /* 0x000000ff00037210 */ /* 0x000fe40007ffe1ff */
[----:B------:R-:W-:Y:S01]  /*4c20*/  LOP3.LUT R12, R12, R7, RZ, 0xc0, !PT ;  /* 0x000000070c0c7212 */ /* 0x000fe200078ec0ff */
[----:B------:R-:W-:Y:S02]  /*4c30*/  IMAD R0, R26, R0, R5 ;  /* 0x000000001a007224 */ /* 0x000fe400078e0205 */
[----:B--2---:R-:W-:-:S02]  /*4c40*/  IMAD R3, R3, R30, R14 ;  /* 0x0000001e03037224 */ /* 0x004fc400078e020e */
[----:B------:R-:W-:Y:S02]  /*4c50*/  @P0 IMAD R21, R15, R13, R24 ;  /* 0x0000000d0f150224 */ /* 0x000fe400078e0218 */
[----:B------:R-:W-:Y:S01]  /*4c60*/  IMAD R5, R3, R20, R12 ;  /* 0x0000001403057224 */ /* 0x000fe200078e020c */
[----:B------:R-:W-:Y:S01]  /*4c70*/  PRMT R3, R4, 0x7610, R3 ;  /* 0x0000761004037816 */ /* 0x000fe20000000003 */
[----:B------:R-:W-:-:S05]  /*4c80*/  IMAD R0, R0, R31, R21 ;  /* 0x0000001f00007224 */ /* 0x000fca00078e0215 */
[----:B------:R-:W-:Y:S02]  /*4c90*/  SEL R58, R5, R0, !P0 ;  /* 0x00000000053a7207 */ /* 0x000fe40004000000 */
[----:B------:R-:W-:-:S07]  /*4ca0*/  SEL R0, R0, R5, !P0 ;  /* 0x0000000500007207 */ /* 0x000fce0004000000 */
.L_x_89:
[----:B------:R-:W-:Y:S01]  /*4cb0*/  LOP3.LUT P0, RZ, R3, 0xff, RZ, 0xc0, !PT ;  /* 0x000000ff03ff7812 */ /* 0x000fe2000780c0ff */
[----:B------:R-:W-:-:S12]  /*4cc0*/  IMAD.MOV.U32 R60, RZ, RZ, R0 ;  /* 0x000000ffff3c7224 */ /* 0x000fd800078e0000 */
[----:B------:R-:W-:Y:S05]  /*4cd0*/  @P0 BRA `(.L_x_92) ;  /* 0xffffffc000a40947 */ /* 0x000fea000383ffff */
[----:B------:R-:W-:Y:S05]  /*4ce0*/  EXIT ;  /* 0x000000000000794d */ /* 0x000fea0003800000 */
.L_x_3:
[----:B0-----:R-:W-:Y:S01]  /*4cf0*/  ULDC.64 UR4, c[0x0][0x650] ;  /* 0x0001940000047ab9 */ /* 0x001fe20000000a00 */
        /* <DEDUP_REMOVED lines=25> */
.L_x_94:
[--C-:B------:R-:W-:Y:S01]  /*4e90*/  SHF.R.U64 R12, R10, R14, R11.reuse ;  /* 0x0000000e0a0c7219 */ /* 0x100fe2000000120b */
[----:B------:R-:W0:Y:S01]  /*4ea0*/  LDC R22, c[0x0][0x618] ;  /* 0x00018600ff167b82 */ /* 0x000e220000000800 */
[----:B------:R-:W-:Y:S01]  /*4eb0*/  I2FP.F32.U32 R6, R4 ;  /* 0x0000000400067245 */ /* 0x000fe20000201000 */
[----:B------:R-:W-:Y:S01]  /*4ec0*/  ULDC UR4, c[0x0][0x150] ;  /* 0x0000540000047ab9 */ /* 0x000fe20000000800 */
[----:B------:R-:W-:Y:S02]  /*4ed0*/  SHF.R.U32.HI R5, RZ, R14, R11 ;  /* 0x0000000eff057219 */ /* 0x000fe4000001160b */
[----:B------:R-:W-:Y:S01]  /*4ee0*/  IADD3 R9, P0, RZ, -R12, RZ ;  /* 0x8000000cff097210 */ /* 0x000fe20007f1e0ff */
[----:B------:R-:W-:Y:S01]  /*4ef0*/  FMUL R11, R6, UR4 ;  /* 0x00000004060b7c20 */ /* 0x000fe20008400000 */
[----:B------:R-:W-:Y:S01]  /*4f00*/  ULDC UR4, c[0x0][0x154] ;  /* 0x0000550000047ab9 */ /* 0x000fe20000000800 */
[----:B------:R-:W1:Y:S02]  /*4f10*/  LDC.64 R24, c[0x0][0x640] ;  /* 0x00019000ff187b82 */ /* 0x000e640000000a00 */
[----:B------:R-:W-:-:S02]  /*4f20*/  IMAD.X R5, RZ, RZ, ~R5, P0 ;  /* 0x000000ffff057224 */ /* 0x000fc400000e0e05 */
[----:B------:R-:W2:Y:S01]  /*4f30*/  F2I.U32.TRUNC.NTZ R11, R11 ;  /* 0x0000000b000b7305 */ /* 0x000ea2000020f000 */
[----:B------:R-:W-:-:S03]  /*4f40*/  IMAD.WIDE.U32 R6, R9, R20, R16 ;  /* 0x0000001409067225 */ /* 0x000fc600078e0010 */
[----:B------:R-:W3:Y:S01]  /*4f50*/  LDC R13, c[0x0][0x144] ;  /* 0x00005100ff0d7b82 */ /* 0x000ee20000000800 */
[----:B------:R-:W-:-:S04]  /*4f60*/  IMAD R8, R5, R20, RZ ;  /* 0x0000001405087224 */ /* 0x000fc800078e02ff */
[----:B------:R-:W-:Y:S02]  /*4f70*/  IMAD R5, R9, R21, R8 ;  /* 0x0000001509057224 */ /* 0x000fe400078e0208 */
[----:B------:R-:W-:Y:S01]  /*4f80*/  IMAD.MOV.U32 R8, RZ, RZ, -0x1 ;  /* 0xffffffffff087424 */ /* 0x000fe200078e00ff */
[----:B------:R-:W4:Y:S01]  /*4f90*/  LDC R14, c[0x0][0x608] ;  /* 0x00018200ff0e7b82 */ /* 0x000f220000000800 */
[----:B------:R-:W-:Y:S01]  /*4fa0*/  IMAD.IADD R5, R7, 0x1, R5 ;  /* 0x0000000107057824 */ /* 0x000fe200078e0205 */
[----:B------:R-:W-:-:S04]  /*4fb0*/  I2FP.F32.U32 R7, R3 ;  /* 0x0000000300077245 */ /* 0x000fc80000201000 */
[-C--:B0-----:R-:W-:Y:S01]  /*4fc0*/  SHF.R.U64 R10, R6, R22.reuse, R5 ;  /* 0x00000016060a7219 */ /* 0x081fe20000001205 */
[----:B--2---:R-:W-:Y:S01]  /*4fd0*/  IMAD.MOV R6, RZ, RZ, -R11 ;  /* 0x000000ffff067224 */ /* 0x004fe200078e0a0b */
[----:B------:R-:W0:Y:S01]  /*4fe0*/  LDC R9, c[0x0][0x658] ;  /* 0x00019600ff097b82 */ /* 0x000e220000000800 */
[----:B-1----:R-:W-:Y:S01]  /*4ff0*/  ISETP.NE.U32.AND P0, PT, R24, RZ, PT ;  /* 0x000000ff1800720c */ /* 0x002fe20003f05070 */
[----:B------:R-:W-:Y:S01]  /*5000*/  FMUL R7, R7, UR4 ;  /* 0x0000000407077c20 */ /* 0x000fe20008400000 */
[----:B------:R-:W-:Y:S02]  /*5010*/  SHF.R.U32.HI R5, RZ, R22, R5 ;  /* 0x00000016ff057219 */ /* 0x000fe40000011605 */
[----:B------:R-:W-:-:S03]  /*5020*/  ISETP.NE.AND.EX P0, PT, R25, RZ, PT, P0 ;  /* 0x000000ff1900720c */ /* 0x000fc60003f05300 */
[----:B------:R-:W1:Y:S01]  /*5030*/  LDC R20, c[0x0][0x148] ;  /* 0x00005200ff147b82 */ /* 0x000e620000000800 */
[----:B---3--:R-:W-:Y:S02]  /*5040*/  IMAD R23, R13, R6, R4 ;  /* 0x000000060d177224 */ /* 0x008fe400078e0204 */
[----:B------:R-:W-:-:S05]  /*5050*/  IMAD.MOV.U32 R6, RZ, RZ, 0x1 ;  /* 0x00000001ff067424 */ /* 0x000fca00078e00ff */
[----:B------:R-:W2:Y:S01]  /*5060*/  LDC R21, c[0x0][0x600] ;  /* 0x00018000ff157b82 */ /* 0x000ea20000000800 */
[-CC-:B----4-:R-:W-:Y:S02]  /*5070*/  SHF.R.U64 R13, R10, R14.reuse, R5.reuse ;  /* 0x0000000e0a0d7219 */ /* 0x190fe40000001205 */
[----:B------:R-:W-:Y:S02]  /*5080*/  SHF.R.U32.HI R4, RZ, R14, R5 ;  /* 0x0000000eff047219 */ /* 0x000fe40000011605 */
[----:B------:R3:W4:Y:S03]  /*5090*/  F2I.U32.TRUNC.NTZ R14, R7 ;  /* 0x00000007000e7305 */ /* 0x000726000020f000 */
[----:B------:R-:W1:Y:S01]  /*50a0*/  LDC R26, c[0x0][0x648] ;  /* 0x00019200ff1a7b82 */ /* 0x000e620000000800 */
[-C--:B0-----:R-:W-:Y:S02]  /*50b0*/  SHF.L.U32 R8, R8, R9.reuse, RZ ;  /* 0x0000000908087219 */ /* 0x081fe400000006ff */
[----:B------:R-:W-:-:S02]  /*50c0*/  SHF.R.U64 R15, R13, R9, R4 ;  /* 0x000000090d0f7219 */ /* 0x000fc40000001204 */
[-C--:B------:R-:W-:Y:S02]  /*50d0*/  SHF.R.U32.HI R5, RZ, R9.reuse, R4 ;  /* 0x00000009ff057219 */ /* 0x080fe40000011604 */
[----:B------:R-:W-:Y:S01]  /*50e0*/  SHF.L.U32 R22, R6, R9, RZ ;  /* 0x0000000906167219 */ /* 0x000fe200000006ff */
[----:B------:R-:W0:Y:S01]  /*50f0*/  LDC R27, c[0x0][0x638] ;  /* 0x00018e00ff1b7b82 */ /* 0x000e220000000800 */
[----:B------:R-:W-:Y:S02]  /*5100*/  LOP3.LUT R28, RZ, R8, RZ, 0x33, !PT ;  /* 0x00000008ff1c7212 */ /* 0x000fe400078e33ff */
[----:B------:R-:W-:-:S05]  /*5110*/  MOV R4, R15 ;  /* 0x0000000f00047202 */ /* 0x000fca0000000f00 */
        /* <DEDUP_REMOVED lines=12> */
.L_x_95:
[----:B------:R-:W-:Y:S01]  /*51e0*/  ISETP.NE.AND P0, PT, R2, 0x1, PT ;  /* 0x000000010200780c */ /* 0x000fe20003f05270 */
[----:B--2---:R-:W-:Y:S01]  /*51f0*/  VIADD R7, R21, 0xffffffff ;  /* 0xffffffff15077836 */ /* 0x004fe20000000000 */
[----:B-1----:R-:W-:Y:S01]  /*5200*/  SHF.R.U64 R5, R4, R26, R5 ;  /* 0x0000001a04057219 */ /* 0x002fe20000001205 */
[----:B------:R-:W-:Y:S01]  /*5210*/  IMAD.MOV R14, RZ, RZ, -R14 ;  /* 0x000000ffff0e7224 */ /* 0x000fe200078e0a0e */
[----:B------:R-:W-:Y:S01]  /*5220*/  LOP3.LUT R4, R13, R28, RZ, 0xc0, !PT ;  /* 0x0000001c0d047212 */ /* 0x000fe200078ec0ff */
[----:B------:R-:W-:Y:S01]  /*5230*/  IMAD.MOV.U32 R8, RZ, RZ, R12 ;  /* 0x000000ffff087224 */ /* 0x000fe200078e000c */
[----:B------:R-:W-:Y:S01]  /*5240*/  LOP3.LUT R10, R10, R7, RZ, 0xc0, !PT ;  /* 0x000000070a0a7212 */ /* 0x000fe200078ec0ff */
[----:B------:R-:W-:Y:S02]  /*5250*/  IMAD.MOV R6, RZ, RZ, -R5 ;  /* 0x000000ffff067224 */ /* 0x000fe400078e0a05 */
[----:B------:R-:W-:-:S04]  /*5260*/  IMAD R4, R22, R5, R4 ;  /* 0x0000000516047224 */ /* 0x000fc800078e0204 */
[----:B------:R-:W-:Y:S02]  /*5270*/  @P0 IMAD R23, R20, R14, R3 ;  /* 0x0000000e14170224 */ /* 0x000fe400078e0203 */
[----:B0-----:R-:W-:Y:S02]  /*5280*/  IMAD R3, R6, R27, R15 ;  /* 0x0000001b06037224 */ /* 0x001fe400078e020f */
[----:B------:R-:W-:Y:S02]  /*5290*/  IMAD R7, R4, R29, R23 ;  /* 0x0000001d04077224 */ /* 0x000fe400078e0217 */
[----:B------:R-:W-:Y:S02]  /*52a0*/  IMAD R4, R3, R21, R10 ;  /* 0x0000001503047224 */ /* 0x000fe400078e020a */
[----:B------:R-:W-:-:S03]  /*52b0*/  IMAD.MOV.U32 R6, RZ, RZ, 0x1 ;  /* 0x00000001ff067424 */ /* 0x000fc600078e00ff */
[----:B------:R-:W-:Y:S02]  /*52c0*/  SEL R9, R4, R7, !P0 ;  /* 0x0000000704097207 */ /* 0x000fe40004000000 */
[----:B------:R-:W-:-:S07]  /*52d0*/  SEL R7, R7, R4, !P0 ;  /* 0x0000000407077207 */ /* 0x000fce0004000000 */
.L_x_93:
[----:B------:R-:W-:-:S08]  /*52e0*/  NOP ;  /* 0x0000000000007918 */ /* 0x000fd00000000000 */
[----:B------:R-:W0:-:S00]  /*52f0*/  USETMAXREG.DEALLOC.CTAPOOL 0x28 ;  /* 0x00000028000079c8 */ /* 0x000e0000080e0500 */
[----:B0-----:R-:W-:-:S13]  /*5300*/  ISETP.NE.AND P0, PT, R0, RZ, PT ;  /* 0x000000ff0000720c */ /* 0x001fda0003f05270 */
[----:B------:R-:W-:Y:S05]  /*5310*/  @P0 EXIT ;  /* 0x000000000000094d */ /* 0x000fea0003800000 */
[----:B------:R-:W-:Y:S01]  /*5320*/  LOP3.LUT P0, RZ, R6, 0xff, RZ, 0xc0, !PT ;  /* 0x000000ff06ff7812 */ /* 0x000fe2000780c0ff */
[----:B------:R-:W-:Y:S02]  /*5330*/  IMAD.MOV.U32 R0, RZ, RZ, 0x1 ;  /* 0x00000001ff007424 */ /* 0x000fe400078e00ff */
[----:B------:R-:W-:-:S10]  /*5340*/  IMAD.MOV.U32 R12, RZ, RZ, RZ ;  /* 0x000000ffff0c7224 */ /* 0x000fd400078e00ff */
[----:B------:R-:W-:Y:S05]  /*5350*/  @!P0 BRA `(.L_x_96) ;  /* 0x0000000c00308947 */ /* 0x000fea0003800000 */
[----:B------:R-:W0:Y:S01]  /*5360*/  LDC R0, c[0x0][0x28c] ;  /* 0x0000a300ff007b82 */ /* 0x000e220000000800 */
[----:B------:R-:W-:Y:S01]  /*5370*/  ULDC UR5, c[0x0][0x600] ;  /* 0x0001800000057ab9 */ /* 0x000fe20000000800 */
[----:B------:R-:W-:Y:S01]  /*5380*/  ULDC UR4, c[0x0][0xc] ;  /* 0x0000030000047ab9 */ /* 0x000fe20000000800 */
[----:B------:R-:W-:Y:S01]  /*5390*/  UIADD3 UR16, UR5, -0x1, URZ ;  /* 0xffffffff05107890 */ /* 0x000fe2000fffe03f */
[C---:B------:R-:W-:Y:S01]  /*53a0*/  LOP3.LUT P2, RZ, R18.reuse, 0x7f, RZ, 0xc0, !PT ;  /* 0x0000007f12ff7812 */ /* 0x040fe2000784c0ff */
[----:B------:R-:W-:Y:S01]  /*53b0*/  ULDC UR6, c[0x0][0x658] ;  /* 0x0001960000067ab9 */ /* 0x000fe20000000800 */
[----:B------:R-:W-:Y:S01]  /*53c0*/  ULDC UR5, c[0x0][0x10] ;  /* 0x0000040000057ab9 */ /* 0x000fe20000000800 */
[----:B------:R-:W-:Y:S01]  /*53d0*/  UMOV UR7, 0xffffffff ;  /* 0xffffffff00077882 */ /* 0x000fe20000000000 */
[----:B------:R-:W-:Y:S01]  /*53e0*/  UMOV UR8, 0x1 ;  /* 0x0000000100087882 */ /* 0x000fe20000000000 */
[----:B------:R-:W-:Y:S01]  /*53f0*/  UIMAD.WIDE.U32 UR4, UR4, UR5, URZ ;  /* 0x00000005040472a5 */ /* 0x000fe2000f8e003f */
[----:B------:R-:W-:Y:S01]  /*5400*/  LOP3.LUT P0, RZ, R18, 0x1f, RZ, 0xc0, !PT ;  /* 0x0000001f12ff7812 */ /* 0x000fe2000780c0ff */
[----:B------:R-:W-:Y:S01]  /*5410*/  USHF.L.U32 UR7, UR7, UR6, URZ ;  /* 0x0000000607077299 */ /* 0x000fe2000800063f */
[----:B------:R-:W-:Y:S01]  /*5420*/  BSSY B0, `(.L_x_96) ;  /* 0x00000bf000007945 */ /* 0x000fe20003800000 */
[----:B------:R-:W-:Y:S01]  /*5430*/  USHF.L.U32 UR18, UR8, UR6, URZ ;  /* 0x0000000608127299 */ /* 0x000fe2000800063f */
[----:B------:R-:W-:Y:S01]  /*5440*/  IMAD.MOV.U32 R13, RZ, RZ, 0x1 ;  /* 0x00000001ff0d7424 */ /* 0x000fe200078e00ff */
[----:B------:R-:W-:Y:S01]  /*5450*/  LOP3.LUT R11, R19, 0x2, RZ, 0xfc, !PT ;  /* 0x00000002130b7812 */ /* 0x000fe200078efcff */
[----:B------:R-:W-:Y:S01]  /*5460*/  ULDC UR6, c[0x0][0x14] ;  /* 0x0000050000067ab9 */ /* 0x000fe20000000800 */
[----:B------:R-:W-:Y:S01]  /*5470*/  PLOP3.LUT P0, PT, P0, P2, PT, 0x8a, 0x0 ;  /* 0x000000000000781c */ /* 0x000fe20000705172 */
[----:B------:R-:W-:Y:S01]  /*5480*/  UIMAD.WIDE.U32 UR20, UR4, UR6, URZ ;  /* 0x00000006041472a5 */ /* 0x000fe2000f8e003f */
[----:B------:R-:W-:Y:S01]  /*5490*/  IMAD.MOV.U32 R12, RZ, RZ, RZ ;  /* 0x000000ffff0c7224 */ /* 0x000fe200078e00ff */
[----:B------:R-:W-:-:S02]  /*54a0*/  UIMAD UR13, UR5, UR6, URZ ;  /* 0x00000006050d72a4 */ /* 0x000fc4000f8e023f */
[----:B------:R-:W-:Y:S01]  /*54b0*/  ULOP3.LUT UR17, URZ, UR7, URZ, 0x33, !UPT ;  /* 0x000000073f117292 */ /* 0x000fe2000f8e333f */
[----:B0-----:R-:W-:Y:S01]  /*54c0*/  VIADD R0, R0, 0x3f ;  /* 0x0000003f00007836 */ /* 0x001fe20000000000 */
[----:B------:R-:W-:Y:S01]  /*54d0*/  UIADD3 UR13, UR21, UR13, URZ ;  /* 0x0000000d150d7290 */ /* 0x000fe2000fffe03f */
[----:B------:R-:W-:-:S03]  /*54e0*/  ULDC.64 UR22, c[0x0][0x198] ;  /* 0x0000660000167ab9 */ /* 0x000fc60000000a00 */
[----:B------:R-:W-:-:S04]  /*54f0*/  SHF.R.S32.HI R3, RZ, 0x1f, R0 ;  /* 0x0000001fff037819 */ /* 0x000fc80000011400 */
[----:B------:R-:W-:Y:S01]  /*5500*/  LEA.HI R3, R3, R0, RZ, 0x6 ;  /* 0x0000000003037211 */ /* 0x000fe200078f30ff */
[----:B------:R-:W-:-:S03]  /*5510*/  IMAD.MOV.U32 R0, RZ, RZ, 0x1 ;  /* 0x00000001ff007424 */ /* 0x000fc600078e00ff */
[----:B------:R-:W-:-:S05]  /*5520*/  SHF.R.S32.HI R3, RZ, 0x6, R3 ;  /* 0x00000006ff037819 */ /* 0x000fca0000011403 */
[----:B------:R-:W-:-:S07]  /*5530*/  VIADD R10, R3, 0x1 ;  /* 0x00000001030a7836 */ /* 0x000fce0000000000 */
.L_x_108:
[----:B------:R-:W-:-:S03]  /*5540*/  UMOV UR4, 0xffffffff ;  /* 0xffffffff00047882 */ /* 0x000fc60000000000 */
[----:B------:R-:W-:Y:S05]  /*5550*/  BRA.DIV UR4, `(.L_x_97) ;  /* 0x0000000e04e47947 */ /* 0x000fea000b800000 */
[----:B------:R-:W-:-:S13]  /*5560*/  ELECT P6, URZ, PT ;  /* 0x00000000003f782f */ /* 0x000fda00038c0000 */
.L_x_121:
[----:B------:R-:W0:Y:S01]  /*5570*/  LDC R4, c[0x0][0x28c] ;  /* 0x0000a300ff047b82 */ /* 0x000e220000000800 */
[----:B------:R-:W-:Y:S01]  /*5580*/  BSSY B1, `(.L_x_98) ;  /* 0x0000037000017945 */ /* 0x000fe20003800000 */
[----:B0-----:R-:W-:-:S13]  /*5590*/  ISETP.LT.OR P6, PT, R4, 0x1, !P6 ;  /* 0x000000010400780c */ /* 0x001fda00077c1670 */
[----:B------:R-:W-:Y:S05]  /*55a0*/  @P6 BRA `(.L_x_99) ;  /* 0x0000000000d06947 */ /* 0x000fea0003800000 */
[----:B------:R-:W-:Y:S01]  /*55b0*/  SHF.L.U32 R15, R9, 0x5, RZ ;  /* 0x00000005090f7819 */ /* 0x000fe200000006ff */
[----:B------:R-:W-:Y:S02]  /*55c0*/  IMAD.SHL.U32 R18, R7, 0x100, RZ ;  /* 0x0000010007127824 */ /* 0x000fe400078e00ff */
[----:B------:R-:W-:Y:S02]  /*55d0*/  IMAD.MOV.U32 R20, RZ, RZ, RZ ;  /* 0x000000ffff147224 */ /* 0x000fe400078e00ff */
[----:B------:R-:W-:Y:S02]  /*55e0*/  IMAD.MOV.U32 R4, RZ, RZ, R10 ;  /* 0x000000ffff047224 */ /* 0x000fe400078e000a */
[----:B------:R-:W-:Y:S02]  /*55f0*/  IMAD.MOV.U32 R5, RZ, RZ, R0 ;  /* 0x000000ffff057224 */ /* 0x000fe400078e0000 */
[----:B------:R-:W-:-:S07]  /*5600*/  IMAD.MOV.U32 R6, RZ, RZ, R12 ;  /* 0x000000ffff067224 */ /* 0x000fce00078e000c */
.L_x_103:
[----:B------:R-:W0:Y:S01]  /*5610*/  S2R R14, SR_CgaCtaId ;  /* 0x00000000000e7919 */ /* 0x000e220000008800 */
[----:B------:R-:W-:Y:S01]  /*5620*/  MOV R7, 0x400 ;  /* 0x0000040000077802 */ /* 0x000fe20000000f00 */
[----:B------:R-:W1:Y:S03]  /*5630*/  @!P2 LDC R9, c[0x0][0x500] ;  /* 0x00014000ff09ab82 */ /* 0x000e660000000800 */
[----:B0-----:R-:W-:Y:S02]  /*5640*/  LEA R21, R14, R7, 0x18 ;  /* 0x000000070e157211 */ /* 0x001fe400078ec0ff */
[----:B------:R-:W-:-:S03]  /*5650*/  SHF.L.U32 R7, R5, 0x1f, RZ ;  /* 0x0000001f05077819 */ /* 0x000fc600000006ff */
[----:B------:R-:W-:-:S04]  /*5660*/  IMAD R14, R6, 0x8, R21 ;  /* 0x00000008060e7824 */ /* 0x000fc800078e0215 */
[----:B------:R-:W0:Y:S02]  /*5670*/  SYNCS.PHASECHK.TRANS64.TRYWAIT P1, [R14+URZ+0x30], R7 ;  /* 0x000030070e0075a7 */ /* 0x000e24000802017f */
[----:B01----:R-:W-:Y:S05]  /*5680*/  @!P1 BRA `(.L_x_100) ;  /* 0x0000000c00b89947 */ /* 0x003fea0003800000 */
.L_x_122:
[----:B0-----:R-:W-:Y:S01]  /*5690*/  PRMT R7, R11, 0x9910, RZ ;  /* 0x000099100b077816 */ /* 0x001fe200000000ff */
[----:B------:R0:W-:Y:S03]  /*56a0*/  @!P2 SYNCS.ARRIVE.TRANS64 RZ, [R14+URZ], R9 ;  /* 0x000000090effa9a7 */ /* 0x0001e6000800003f */
[----:B------:R-:W-:-:S13]  /*56b0*/  ISETP.NE.AND P1, PT, R7, 0x2, PT ;  /* 0x000000020700780c */ /* 0x000fda0003f25270 */
[----:B0-----:R-:W-:Y:S05]  /*56c0*/  @P1 BRA `(.L_x_101) ;  /* 0x0000000000041947 */ /* 0x001fea0003800000 */
[----:B------:R-:W-:Y:S01]  /*56d0*/  BPT.TRAP 0x1 ;  /* 0x000000040000795c */ /* 0x000fe20000300000 */
.L_x_101:
[----:B------:R-:W-:Y:S05]  /*56e0*/  @P0 BRA `(.L_x_102) ;  /* 0x0000000000040947 */ /* 0x000fea0003800000 */
[----:B------:R-:W-:Y:S01]  /*56f0*/  BPT.TRAP 0x1 ;  /* 0x000000040000795c */ /* 0x000fe20000300000 */
.L_x_102:
[--C-:B------:R-:W-:Y:S01]  /*5700*/  IMAD R7, R6, 0x8000, R21.reuse ;  /* 0x0000800006077824 */ /* 0x100fe200078e0215 */
[----:B------:R-:W-:Y:S01]  /*5710*/  R2UR UR9, R14 ;  /* 0x000000000e0972ca */ /* 0x000fe200000e0000 */
[----:B------:R-:W-:Y:S01]  /*5720*/  IMAD R21, R6, 0x1000, R21 ;  /* 0x0000100006157824 */ /* 0x000fe200078e0215 */
[----:B------:R-:W-:Y:S01]  /*5730*/  UIADD3 UR4, UP0, UR22, 0xf0, URZ ;  /* 0x000000f016047890 */ /* 0x000fe2000ff1e03f */
[----:B------:R-:W-:Y:S01]  /*5740*/  VIADD R4, R4, 0xffffffff ;  /* 0xffffffff04047836 */ /* 0x000fe20000000000 */
[----:B------:R-:W-:Y:S01]  /*5750*/  R2UR UR5, R7 ;  /* 0x00000000070572ca */ /* 0x000fe200000e0000 */
[----:B------:R-:W-:Y:S01]  /*5760*/  UIADD3 UR24, UP1, UR22, 0x1f0, URZ ;  /* 0x000001f016187890 */ /* 0x000fe2000ff3e03f */
[----:B------:R-:W-:Y:S01]  /*5770*/  R2UR UR8, R21 ;  /* 0x00000000150872ca */ /* 0x000fe200000e0000 */
[----:B------:R-:W-:Y:S01]  /*5780*/  VIADD R6, R6, 0x1 ;  /* 0x0000000106067836 */ /* 0x000fe20000000000 */
[----:B------:R-:W-:Y:S01]  /*5790*/  R2UR UR11, R18 ;  /* 0x00000000120b72ca */ /* 0x000fe200000e0000 */
[----:B------:R-:W-:Y:S01]  /*57a0*/  UIADD3.X UR25, URZ, UR23, URZ, UP1, !UPT ;  /* 0x000000173f197290 */ /* 0x000fe20008ffe43f */
[----:B------:R-:W-:Y:S01]  /*57b0*/  R2UR UR10, R20 ;  /* 0x00000000140a72ca */ /* 0x000fe200000e0000 */
[----:B------:R-:W-:Y:S01]  /*57c0*/  UMOV UR6, 0x0 ;  /* 0x0000000000067882 */ /* 0x000fe20000000000 */
[----:B------:R-:W-:Y:S01]  /*57d0*/  R2UR UR12, R8 ;  /* 0x00000000080c72ca */ /* 0x000fe200000e0000 */
[----:B------:R-:W-:Y:S01]  /*57e0*/  UMOV UR7, 0x10000000 ;  /* 0x1000000000077882 */ /* 0x000fe20000000000 */
[----:B------:R-:W-:Y:S01]  /*57f0*/  R2UR UR19, R15 ;  /* 0x000000000f1372ca */ /* 0x000fe200000e0000 */
[----:B------:R-:W-:Y:S01]  /*5800*/  VIADD R20, R20, 0x40 ;  /* 0x0000004014147836 */ /* 0x000fe20000000000 */
[----:B------:R-:W-:Y:S01]  /*5810*/  ISETP.GT.AND P3, PT, R4, 0x1, PT ;  /* 0x000000010400780c */ /* 0x000fe20003f64270 */
[----:B------:R-:W-:Y:S01]  /*5820*/  UIADD3 UR14, UR5, 0x180, URZ ;  /* 0x00000180050e7890 */ /* 0x000fe2000fffe03f */
[----:B------:R-:W-:Y:S01]  /*5830*/  ISETP.NE.AND P1, PT, R6, 0x6, PT ;  /* 0x000000060600780c */ /* 0x000fe20003f25270 */
[----:B------:R-:W-:-:S02]  /*5840*/  UIADD3.X UR5, URZ, UR23, URZ, UP0, !UPT ;  /* 0x000000173f057290 */ /* 0x000fc400087fe43f */
[----:B------:R-:W-:Y:S01]  /*5850*/  UIADD3 UR15, UR8, 0x30180, URZ ;  /* 0x00030180080f7890 */ /* 0x000fe2000fffe03f */
[----:B------:R-:W-:Y:S02]  /*5860*/  SEL R14, RZ, 0x1, P1 ;  /* 0x00000001ff0e7807 */ /* 0x000fe40000800000 */
[----:B------:R-:W-:Y:S01]  /*5870*/  UMOV UR8, UR14 ;  /* 0x0000000e00087c82 */ /* 0x000fe20008000000 */
[----:B------:R-:W-:Y:S02]  /*5880*/  SEL R6, R6, RZ, P1 ;  /* 0x000000ff06067207 */ /* 0x000fe40000800000 */
[----:B------:R-:W-:Y:S01]  /*5890*/  LOP3.LUT R5, R5, R14, RZ, 0x3c, !PT ;  /* 0x0000000e05057212 */ /* 0x000fe200078e3cff */
[----:B------:R0:W-:Y:S02]  /*58a0*/  UTMALDG.3D [UR8], [UR4], desc[UR6] ;  /* 0x00000608040075b4 */ /* 0x0001e40008011000 */
[----:B0-----:R-:W-:Y:S01]  /*58b0*/  UMOV UR8, UR15 ;  /* 0x0000000f00087c82 */ /* 0x001fe20008000000 */
[----:B------:R-:W-:-:S02]  /*58c0*/  UMOV UR11, UR19 ;  /* 0x00000013000b7c82 */ /* 0x000fc40008000000 */
[----:B------:R0:W-:Y:S02]  /*58d0*/  UTMALDG.3D [UR8], [UR24], desc[UR6] ;  /* 0x00000608180075b4 */ /* 0x0001e40008011000 */
[----:B0-----:R-:W-:Y:S05]  /*58e0*/  @P3 BRA `(.L_x_103) ;  /* 0xfffffffc00483947 */ /* 0x001fea000383ffff */
.L_x_99:
[----:B------:R-:W-:Y:S05]  /*58f0*/  BSYNC B1 ;  /* 0x0000000000017941 */ /* 0x000fea0003800000 */
.L_x_98:
[----:B------:R-:W-:Y:S01]  /*5900*/  LOP3.LUT P3, RZ, R13, 0xff, RZ, 0xc0, !PT ;  /* 0x000000ff0dff7812 */ /* 0x000fe2000786c0ff */
[----:B------:R-:W-:Y:S01]  /*5910*/  IMAD.IADD R12, R3, 0x1, R12 ;  /* 0x00000001030c7824 */ /* 0x000fe200078e020c */
[----:B------:R-:W-:Y:S01]  /*5920*/  IADD3 R16, P4, R16, UR20, RZ ;  /* 0x0000001410107c10 */ /* 0x000fe2000ff9e0ff */
[----:B------:R-:W-:Y:S01]  /*5930*/  ULDC.64 UR4, c[0x0][0x650] ;  /* 0x0001940000047ab9 */ /* 0x000fe20000000a00 */
[----:B------:R-:W-:Y:S01]  /*5940*/  BSSY B1, `(.L_x_104) ;  /* 0x000006a000017945 */ /* 0x000fe20003800000 */
[----:B------:R-:W-:Y:S01]  /*5950*/  IMAD.MOV.U32 R9, RZ, RZ, -0x1 ;  /* 0xffffffffff097424 */ /* 0x000fe200078e00ff */
[----:B------:R-:W-:Y:S01]  /*5960*/  ISETP.GT.U32.AND P1, PT, R12, 0x5, PT ;  /* 0x000000050c00780c */ /* 0x000fe20003f24070 */
[----:B------:R-:W-:Y:S01]  /*5970*/  IMAD.MOV.U32 R8, RZ, RZ, -0x1 ;  /* 0xffffffffff087424 */ /* 0x000fe200078e00ff */
[----:B------:R-:W-:Y:S02]  /*5980*/  IADD3.X R17, R17, UR13, RZ, P4, !PT ;  /* 0x0000000d11117c10 */ /* 0x000fe4000a7fe4ff */
[----:B------:R-:W-:-:S02]  /*5990*/  ISETP.LT.U32.AND P1, PT, R3, 0x6, P1 ;  /* 0x000000060300780c */ /* 0x000fc40000f21070 */
[----:B------:R-:W-:Y:S01]  /*59a0*/  PRMT R13, RZ, 0x7610, R13 ;  /* 0x00007610ff0d7816 */ /* 0x000fe2000000000d */
[----:B------:R-:W0:Y:S01]  /*59b0*/  @P3 S2R R5, SR_CgaCtaId ;  /* 0x0000000000053919 */ /* 0x000e220000008800 */
[----:B------:R-:W-:-:S04]  /*59c0*/  @P3 MOV R4, 0x400 ;  /* 0x0000040000043802 */ /* 0x000fc80000000f00 */
[----:B0-----:R-:W-:Y:S01]  /*59d0*/  @P3 LEA R6, R5, R4, 0x18 ;  /* 0x0000000405063211 */ /* 0x001fe200078ec0ff */
[----:B------:R-:W-:-:S03]  /*59e0*/  IMAD.WIDE.U32 R4, R12, -0x55555555, RZ ;  /* 0xaaaaaaab0c047825 */ /* 0x000fc600078e00ff */
[----:B------:R0:W-:Y:S01]  /*59f0*/  @P3 SYNCS.ARRIVE.TRANS64.A1T0 RZ, [R6+URZ+0x78], RZ ;  /* 0x000078ff06ff39a7 */ /* 0x0001e2000810003f */
[----:B------:R-:W-:Y:S02]  /*5a00*/  ISETP.GE.U32.AND P3, PT, R3, 0x6, PT ;  /* 0x000000060300780c */ /* 0x000fe40003f66070 */
[----:B------:R-:W-:Y:S02]  /*5a10*/  SHF.R.U32.HI R7, RZ, 0x2, R5 ;  /* 0x00000002ff077819 */ /* 0x000fe40000011605 */
[----:B------:R-:W-:Y:S02]  /*5a20*/  SEL R5, RZ, 0x1, !P1 ;  /* 0x00000001ff057807 */ /* 0x000fe40004800000 */
[----:B------:R-:W-:Y:S01]  /*5a30*/  ISETP.GE.U32.AND P1, PT, R16, UR4, PT ;  /* 0x0000000410007c0c */ /* 0x000fe2000bf26070 */
[----:B------:R-:W-:Y:S01]  /*5a40*/  IMAD R12, R7, -0x6, R12 ;  /* 0xfffffffa070c7824 */ /* 0x000fe200078e020c */
[----:B------:R-:W-:Y:S02]  /*5a50*/  LOP3.LUT R0, R0, R5, RZ, 0x3c, !PT ;  /* 0x0000000500007212 */ /* 0x000fe400078e3cff */
[----:B------:R-:W-:-:S02]  /*5a60*/  ISETP.GE.U32.AND.EX P1, PT, R17, UR5, PT, P1 ;  /* 0x0000000511007c0c */ /* 0x000fc4000bf26110 */
[----:B------:R-:W-:Y:S02]  /*5a70*/  PRMT R4, RZ, 0x7610, R4 ;  /* 0x00007610ff047816 */ /* 0x000fe40000000004 */
[----:B------:R-:W-:Y:S01]  /*5a80*/  @P3 LOP3.LUT R0, R0, 0x1, R7, 0x78, !PT ;  /* 0x0000000100003812 */ /* 0x000fe200078e7807 */
[----:B------:R-:W-:-:S08]  /*5a90*/  IMAD.MOV.U32 R7, RZ, RZ, -0x1 ;  /* 0xffffffffff077424 */ /* 0x000fd000078e00ff */
[----:B0-----:R-:W-:Y:S05]  /*5aa0*/  @P1 BRA `(.L_x_105) ;  /* 0x00000004004c1947 */ /* 0x001fea0003800000 */
[----:B------:R-:W-:Y:S01]  /*5ab0*/  ULDC.64 UR4, c[0x0][0x628] ;  /* 0x00018a0000047ab9 */ /* 0x000fe20000000a00 */
[----:B------:R-:W0:Y:S01]  /*5ac0*/  S2R R15, SR_CTAID.X ;  /* 0x00000000000f7919 */ /* 0x000e220000002500 */
[----:B------:R-:W-:Y:S01]  /*5ad0*/  ISETP.NE.U32.AND P1, PT, RZ, UR4, PT ;  /* 0x00000004ff007c0c */ /* 0x000fe2000bf25070 */
[----:B------:R-:W-:Y:S01]  /*5ae0*/  ULDC UR7, c[0x0][0x630] ;  /* 0x00018c0000077ab9 */ /* 0x000fe20000000800 */
[----:B------:R-:W-:Y:S01]  /*5af0*/  MOV R4, R16 ;  /* 0x0000001000047202 */ /* 0x000fe20000000f00 */
[----:B------:R-:W1:Y:S01]  /*5b00*/  S2R R14, SR_CTAID.Y ;  /* 0x00000000000e7919 */ /* 0x000e620000002600 */
[----:B------:R-:W-:Y:S01]  /*5b10*/  ISETP.NE.AND.EX P1, PT, RZ, UR5, PT, P1 ;  /* 0x00000005ff007c0c */ /* 0x000fe2000bf25310 */
[----:B------:R-:W-:-:S12]  /*5b20*/  IMAD.MOV.U32 R5, RZ, RZ, R17 ;  /* 0x000000ffff057224 */ /* 0x000fd800078e0011 */
[----:B------:R-:W-:Y:S05]  /*5b30*/  @!P1 BRA `(.L_x_106) ;  /* 0x0000000000289947 */ /* 0x000fea0003800000 */
[----:B------:R-:W-:Y:S02]  /*5b40*/  ULDC UR6, c[0x0][0x634] ;  /* 0x00018d0000067ab9 */ /* 0x000fe40000000800 */
[----:B------:R-:W-:-:S05]  /*5b50*/  IADD3 R9, P1, R16, UR6, RZ ;  /* 0x0000000610097c10 */ /* 0x000fca000ff3e0ff */
[----:B------:R-:W-:-:S04]  /*5b60*/  IMAD.X R21, RZ, RZ, R17, P1 ;  /* 0x000000ffff157224 */ /* 0x000fc800008e0611 */
[----:B------:R-:W-:-:S04]  /*5b70*/  IMAD.WIDE.U32 R6, R21, UR4, RZ ;  /* 0x0000000415067c25 */ /* 0x000fc8000f8e00ff */
[----:B------:R-:W-:-:S04]  /*5b80*/  IMAD.WIDE.U32 R6, P1, R9, UR5, R6 ;  /* 0x0000000509067c25 */ /* 0x000fc8000f820006 */
[----:B------:R-:W-:-:S04]  /*5b90*/  IMAD.WIDE.U32 R8, R9, UR4, RZ ;  /* 0x0000000409087c25 */ /* 0x000fc8000f8e00ff */
[----:B------:R-:W-:Y:S01]  /*5ba0*/  IMAD.X R5, RZ, RZ, RZ, P1 ;  /* 0x000000ffff057224 */ /* 0x000fe200008e06ff */
[----:B------:R-:W-:Y:S01]  /*5bb0*/  IADD3 RZ, P1, R9, R6, RZ ;  /* 0x0000000609ff7210 */ /* 0x000fe20007f3e0ff */
[----:B------:R-:W-:-:S04]  /*5bc0*/  IMAD.MOV.U32 R4, RZ, RZ, R7 ;  /* 0x000000ffff047224 */ /* 0x000fc800078e0007 */
[----:B------:R-:W-:-:S08]  /*5bd0*/  IMAD.WIDE.U32.X R4, R21, UR5, R4, P1 ;  /* 0x0000000515047c25 */ /* 0x000fd000088e0404 */
.L_x_106:
[--C-:B------:R-:W-:Y:S01]  /*5be0*/  SHF.R.U64 R8, R4, UR7, R5.reuse ;  /* 0x0000000704087c19 */ /* 0x100fe20008001205 */
[----:B------:R-:W-:Y:S01]  /*5bf0*/  ULDC.64 UR4, c[0x0][0x620] ;  /* 0x0001880000047ab9 */ /* 0x000fe20000000a00 */
[----:B------:R-:W-:Y:S01]  /*5c00*/  SHF.R.U32.HI R4, RZ, UR7, R5 ;  /* 0x00000007ff047c19 */ /* 0x000fe20008011605 */
[----:B------:R-:W2:Y:S01]  /*5c10*/  LDC R24, c[0x0][0x144] ;  /* 0x00005100ff187b82 */ /* 0x000ea20000000800 */
[----:B------:R-:W-:Y:S01]  /*5c20*/  IADD3 R7, P1, RZ, -R8, RZ ;  /* 0x80000008ff077210 */ /* 0x000fe20007f3e0ff */
[----:B------:R-:W-:Y:S01]  /*5c30*/  ULDC.64 UR8, c[0x0][0x640] ;  /* 0x0001900000087ab9 */ /* 0x000fe20000000a00 */
[----:B0-----:R-:W-:Y:S01]  /*5c40*/  I2FP.F32.U32 R9, R15 ;  /* 0x0000000f00097245 */ /* 0x001fe20000201000 */
[----:B------:R-:W-:Y:S02]  /*5c50*/  ULDC UR6, c[0x0][0x608] ;  /* 0x0001820000067ab9 */ /* 0x000fe40000000800 */
[----:B------:R-:W-:Y:S01]  /*5c60*/  IMAD.X R4, RZ, RZ, ~R4, P1 ;  /* 0x000000ffff047224 */ /* 0x000fe200008e0e04 */
[----:B------:R-:W-:Y:S01]  /*5c70*/  ISETP.NE.U32.AND P1, PT, RZ, UR8, PT ;  /* 0x00000008ff007c0c */ /* 0x000fe2000bf25070 */
[----:B------:R-:W0:Y:S02]  /*5c80*/  LDC R21, c[0x0][0x148] ;  /* 0x00005200ff157b82 */ /* 0x000e240000000800 */
[----:B------:R-:W-:Y:S01]  /*5c90*/  IMAD R6, R4, UR4, RZ ;  /* 0x0000000404067c24 */ /* 0x000fe2000f8e02ff */
[----:B------:R-:W-:Y:S01]  /*5ca0*/  ISETP.NE.AND.EX P1, PT, RZ, UR9, PT, P1 ;  /* 0x00000009ff007c0c */ /* 0x000fe2000bf25310 */
[----:B------:R-:W-:Y:S01]  /*5cb0*/  IMAD.WIDE.U32 R4, R7, UR4, R16 ;  /* 0x0000000407047c25 */ /* 0x000fe2000f8e0010 */
[----:B------:R-:W-:-:S03]  /*5cc0*/  ULDC UR4, c[0x0][0x150] ;  /* 0x0000540000047ab9 */ /* 0x000fc60000000800 */
[----:B------:R-:W-:Y:S02]  /*5cd0*/  IMAD R7, R7, UR5, R6 ;  /* 0x0000000507077c24 */ /* 0x000fe4000f8e0206 */
[----:B------:R-:W-:Y:S01]  /*5ce0*/  FMUL R6, R9, UR4 ;  /* 0x0000000409067c20 */ /* 0x000fe20008400000 */
[----:B------:R-:W-:Y:S01]  /*5cf0*/  ULDC UR4, c[0x0][0x618] ;  /* 0x0001860000047ab9 */ /* 0x000fe20000000800 */
[----:B------:R-:W-:Y:S01]  /*5d00*/  ULDC UR5, c[0x0][0x154] ;  /* 0x0000550000057ab9 */ /* 0x000fe20000000800 */
[----:B------:R-:W-:-:S03]  /*5d10*/  IMAD.IADD R5, R5, 0x1, R7 ;  /* 0x0000000105057824 */ /* 0x000fc600078e0207 */
[----:B------:R-:W3:Y:S02]  /*5d20*/  F2I.U32.TRUNC.NTZ R6, R6 ;  /* 0x0000000600067305 */ /* 0x000ee4000020f000 */
[----:B------:R-:W-:Y:S02]  /*5d30*/  SHF.R.U64 R9, R4, UR4, R5 ;  /* 0x0000000404097c19 */ /* 0x000fe40008001205 */
[----:B-1----:R-:W-:-:S05]  /*5d40*/  I2FP.F32.U32 R4, R14 ;  /* 0x0000000e00047245 */ /* 0x002fca0000201000 */
[----:B------:R-:W-:Y:S01]  /*5d50*/  FMUL R22, R4, UR5 ;  /* 0x0000000504167c20 */ /* 0x000fe20008400000 */
[----:B------:R-:W-:Y:S01]  /*5d60*/  SHF.R.U32.HI R4, RZ, UR4, R5 ;  /* 0x00000004ff047c19 */ /* 0x000fe20008011605 */
[----:B------:R-:W-:-:S03]  /*5d70*/  ULDC UR4, c[0x0][0x658] ;  /* 0x0001960000047ab9 */ /* 0x000fc60000000800 */
[--C-:B------:R-:W-:Y:S01]  /*5d80*/  SHF.R.U64 R20, R9, UR6, R4.reuse ;  /* 0x0000000609147c19 */ /* 0x100fe20008001204 */
[----:B------:R-:W1:Y:S01]  /*5d90*/  F2I.U32.TRUNC.NTZ R22, R22 ;  /* 0x0000001600167305 */ /* 0x000e62000020f000 */
[----:B------:R-:W-:Y:S01]  /*5da0*/  SHF.R.U32.HI R5, RZ, UR6, R4 ;  /* 0x00000006ff057c19 */ /* 0x000fe20008011604 */
[----:B---3--:R-:W-:-:S03]  /*5db0*/  IMAD.MOV R6, RZ, RZ, -R6 ;  /* 0x000000ffff067224 */ /* 0x008fc600078e0a06 */
[----:B------:R-:W-:Y:S01]  /*5dc0*/  SHF.R.U64 R18, R20, UR4, R5 ;  /* 0x0000000414127c19 */ /* 0x000fe20008001205 */
[----:B--2---:R-:W-:Y:S01]  /*5dd0*/  IMAD R15, R24, R6, R15 ;  /* 0x00000006180f7224 */ /* 0x004fe200078e020f */
[----:B------:R-:W-:-:S03]  /*5de0*/  SHF.R.U32.HI R23, RZ, UR4, R5 ;  /* 0x00000004ff177c19 */ /* 0x000fc60008011605 */
[----:B------:R-:W-:Y:S02]  /*5df0*/  IMAD.MOV.U32 R4, RZ, RZ, R18 ;  /* 0x000000ffff047224 */ /* 0x000fe400078e0012 */
[----:B------:R-:W-:Y:S01]  /*5e00*/  IMAD.MOV.U32 R5, RZ, RZ, R23 ;  /* 0x000000ffff057224 */ /* 0x000fe200078e0017 */
[----:B-1----:R-:W-:Y:S06]  /*5e10*/  @!P1 BRA `(.L_x_107) ;  /* 0x0000000000289947 */ /* 0x002fec0003800000 */
[----:B------:R-:W-:Y:S02]  /*5e20*/  ULDC UR4, c[0x0][0x64c] ;  /* 0x0001930000047ab9 */ /* 0x000fe40000000800 */
[----:B------:R-:W-:-:S05]  /*5e30*/  IADD3 R5, P1, R18, UR4, RZ ;  /* 0x0000000412057c10 */ /* 0x000fca000ff3e0ff */
[----:B------:R-:W-:-:S04]  /*5e40*/  IMAD.X R23, RZ, RZ, R23, P1 ;  /* 0x000000ffff177224 */ /* 0x000fc800008e0617 */
[----:B------:R-:W-:-:S04]  /*5e50*/  IMAD.WIDE.U32 R6, R23, UR8, RZ ;  /* 0x0000000817067c25 */ /* 0x000fc8000f8e00ff */
[----:B------:R-:W-:-:S04]  /*5e60*/  IMAD.WIDE.U32 R6, P1, R5, UR9, R6 ;  /* 0x0000000905067c25 */ /* 0x000fc8000f820006 */
[----:B------:R-:W-:-:S04]  /*5e70*/  IMAD.WIDE.U32 R4, R5, UR8, RZ ;  /* 0x0000000805047c25 */ /* 0x000fc8000f8e00ff */
[----:B------:R-:W-:Y:S01]  /*5e80*/  IMAD.MOV.U32 R4, RZ, RZ, R7 ;  /* 0x000000ffff047224 */ /* 0x000fe200078e0007 */
[----:B------:R-:W-:Y:S01]  /*5e90*/  IADD3 RZ, P3, R5, R6, RZ ;  /* 0x0000000605ff7210 */ /* 0x000fe20007f7e0ff */
[----:B------:R-:W-:-:S04]  /*5ea0*/  IMAD.X R5, RZ, RZ, RZ, P1 ;  /* 0x000000ffff057224 */ /* 0x000fc800008e06ff */
[----:B------:R-:W-:-:S08]  /*5eb0*/  IMAD.WIDE.U32.X R4, R23, UR9, R4, P3 ;  /* 0x0000000917047c25 */ /* 0x000fd000098e0404 */
.L_x_107:
[----:B------:R-:W-:Y:S01]  /*5ec0*/  ISETP.NE.AND P1, PT, R2, 0x1, PT ;  /* 0x000000010200780c */ /* 0x000fe20003f25270 */
[----:B------:R-:W-:Y:S01]  /*5ed0*/  ULDC UR4, c[0x0][0x648] ;  /* 0x0001920000047ab9 */ /* 0x000fe20000000800 */
[----:B------:R-:W-:Y:S01]  /*5ee0*/  LOP3.LUT R20, R20, UR17, RZ, 0xc0, !PT ;  /* 0x0000001114147c12 */ /* 0x000fe2000f8ec0ff */
[----:B------:R-:W-:Y:S01]  /*5ef0*/  IMAD.MOV R22, RZ, RZ, -R22 ;  /* 0x000000ffff167224 */ /* 0x000fe200078e0a16 */
[----:B------:R-:W-:Y:S01]  /*5f00*/  SHF.R.U64 R5, R4, UR4, R5 ;  /* 0x0000000404057c19 */ /* 0x000fe20008001205 */
[----:B------:R-:W-:Y:S01]  /*5f10*/  ULDC UR4, c[0x0][0x638] ;  /* 0x00018e0000047ab9 */ /* 0x000fe20000000800 */
[----:B------:R-:W-:Y:S01]  /*5f20*/  LOP3.LUT R9, R9, UR16, RZ, 0xc0, !PT ;  /* 0x0000001009097c12 */ /* 0x000fe2000f8ec0ff */
[----:B------:R-:W-:Y:S01]  /*5f30*/  ULDC UR5, c[0x0][0x610] ;  /* 0x0001840000057ab9 */ /* 0x000fe20000000800 */
[----:B------:R-:W-:Y:S02]  /*5f40*/  IMAD.MOV.U32 R4, RZ, RZ, 0x1 ;  /* 0x00000001ff047424 */ /* 0x000fe400078e00ff */
[----:B------:R-:W-:-:S02]  /*5f50*/  IMAD.MOV R7, RZ, RZ, -R5 ;  /* 0x000000ffff077224 */ /* 0x000fc400078e0a05 */
[----:B------:R-:W-:Y:S02]  /*5f60*/  IMAD R20, R5, UR18, R20 ;  /* 0x0000001205147c24 */ /* 0x000fe4000f8e0214 */
[----:B0-----:R-:W-:Y:S02]  /*5f70*/  @P1 IMAD R15, R21, R22, R14 ;  /* 0x00000016150f1224 */ /* 0x001fe400078e020e */
[----:B------:R-:W-:Y:S01]  /*5f80*/  IMAD R18, R7, UR4, R18 ;  /* 0x0000000407127c24 */ /* 0x000fe2000f8e0212 */
[----:B------:R-:W-:Y:S01]  /*5f90*/  ULDC UR4, c[0x0][0x600] ;  /* 0x0001800000047ab9 */ /* 0x000fe20000000800 */
[----:B------:R-:W-:Y:S02]  /*5fa0*/  IMAD R15, R20, UR5, R15 ;  /* 0x00000005140f7c24 */ /* 0x000fe4000f8e020f */
[----:B------:R-:W-:-:S05]  /*5fb0*/  IMAD R18, R18, UR4, R9 ;  /* 0x0000000412127c24 */ /* 0x000fca000f8e0209 */
[----:B------:R-:W-:Y:S02]  /*5fc0*/  SEL R9, R18, R15, !P1 ;  /* 0x0000000f12097207 */ /* 0x000fe40004800000 */
[----:B------:R-:W-:-:S07]  /*5fd0*/  SEL R7, R15, R18, !P1 ;  /* 0x000000120f077207 */ /* 0x000fce0004800000 */
.L_x_105:
[----:B------:R-:W-:Y:S05]  /*5fe0*/  BSYNC B1 ;  /* 0x0000000000017941 */ /* 0x000fea0003800000 */
.L_x_104:
[----:B------:R-:W-:-:S13]  /*5ff0*/  LOP3.LUT P1, RZ, R4, 0xff, RZ, 0xc0, !PT ;  /* 0x000000ff04ff7812 */ /* 0x000fda000782c0ff */
[----:B------:R-:W-:Y:S05]  /*6000*/  @P1 BRA `(.L_x_108) ;  /* 0xfffffff4004c1947 */ /* 0x000fea000383ffff */
[----:B------:R-:W-:Y:S05]  /*6010*/  BSYNC B0 ;  /* 0x0000000000007941 */ /* 0x000fea0003800000 */
.L_x_96:
[----:B------:R-:W-:-:S03]  /*6020*/  UMOV UR4, 0xffffffff ;  /* 0xffffffff00047882 */ /* 0x000fc60000000000 */
[----:B------:R-:W-:Y:S05]  /*6030*/  BRA.DIV UR4, `(.L_x_109) ;  /* 0x0000000604607947 */ /* 0x000fea000b800000 */
[----:B------:R-:W-:-:S13]  /*6040*/  ELECT P6, URZ, PT ;  /* 0x00000000003f782f */ /* 0x000fda00038c0000 */
.L_x_125:
[----:B------:R-:W-:Y:S04]  /*6050*/  BSSY B0, `(.L_x_110) ;  /* 0x000003d000007945 */ /* 0x000fe80003800000 */
[----:B------:R-:W-:Y:S05]  /*6060*/  @!P6 BRA `(.L_x_111) ;  /* 0x0000000000ece947 */ /* 0x000fea0003800000 */
[----:B------:R-:W-:-:S04]  /*6070*/  LOP3.LUT R19, R19, 0x2, RZ, 0xfc, !PT ;  /* 0x0000000213137812 */ /* 0x000fc800078efcff */
[----:B------:R-:W-:-:S13]  /*6080*/  ISETP.NE.AND P0, PT, R19, 0x3, PT ;  /* 0x000000031300780c */ /* 0x000fda0003f05270 */
[----:B------:R-:W-:Y:S05]  /*6090*/  @!P0 BRA `(.L_x_112) ;  /* 0x0000000000048947 */ /* 0x000fea0003800000 */
[----:B------:R-:W-:Y:S01]  /*60a0*/  BPT.TRAP 0x1 ;  /* 0x000000040000795c */ /* 0x000fe20000300000 */
.L_x_112:
[----:B------:R-:W0:Y:S01]  /*60b0*/  S2R R3, SR_CgaCtaId ;  /* 0x0000000000037919 */ /* 0x000e220000008800 */
[----:B------:R-:W-:-:S04]  /*60c0*/  MOV R2, 0x400 ;  /* 0x0000040000027802 */ /* 0x000fc80000000f00 */
[----:B0-----:R-:W-:Y:S02]  /*60d0*/  LEA R3, R3, R2, 0x18 ;  /* 0x0000000203037211 */ /* 0x001fe400078ec0ff */
[----:B------:R-:W-:Y:S02]  /*60e0*/  SHF.L.U32 R2, R0, 0x1f, RZ ;  /* 0x0000001f00027819 */ /* 0x000fe400000006ff */
[----:B------:R-:W-:-:S05]  /*60f0*/  IADD3 R3, R3, 0x30, RZ ;  /* 0x0000003003037810 */ /* 0x000fca0007ffe0ff */
[C---:B------:R-:W-:Y:S02]  /*6100*/  IMAD R7, R12.reuse, 0x8, R3 ;  /* 0x000000080c077824 */ /* 0x040fe400078e0203 */
[----:B------:R-:W-:Y:S02]  /*6110*/  VIADD R12, R12, 0x1 ;  /* 0x000000010c0c7836 */ /* 0x000fe40000000000 */
[----:B------:R-:W0:Y:S03]  /*6120*/  SYNCS.PHASECHK.TRANS64.TRYWAIT P0, [R7+URZ], R2 ;  /* 0x00000002070075a7 */ /* 0x000e26000800017f */
[----:B------:R-:W-:-:S04]  /*6130*/  ISETP.NE.AND P1, PT, R12, 0x6, PT ;  /* 0x000000060c00780c */ /* 0x000fc80003f25270 */
[----:B------:R-:W-:Y:S02]  /*6140*/  SEL R5, RZ, 0x1, P1 ;  /* 0x00000001ff057807 */ /* 0x000fe40000800000 */
[----:B------:R-:W-:Y:S02]  /*6150*/  SEL R12, R12, RZ, P1 ;  /* 0x000000ff0c0c7207 */ /* 0x000fe40000800000 */
[----:B------:R-:W-:-:S03]  /*6160*/  LOP3.LUT R5, R0, R5, RZ, 0x3c, !PT ;  /* 0x0000000500057212 */ /* 0x000fc600078e3cff */
[----:B------:R-:W-:Y:S01]  /*6170*/  IMAD R9, R12, 0x8, R3 ;  /* 0x000000080c097824 */ /* 0x000fe200078e0203 */
[----:B------:R-:W-:Y:S01]  /*6180*/  SHF.L.U32 R4, R5, 0x1f, RZ ;  /* 0x0000001f05047819 */ /* 0x000fe200000006ff */
[----:B0-----:R-:W-:Y:S06]  /*6190*/  @!P0 BRA `(.L_x_113) ;  /* 0x0000000400288947 */ /* 0x001fec0003800000 */
.L_x_126:
[----:B------:R-:W1:Y:S01]  /*61a0*/  SYNCS.PHASECHK.TRANS64.TRYWAIT P0, [R9+URZ], R4 ;  /* 0x00000004090075a7 */ /* 0x000e62000800017f */
[----:B------:R-:W-:-:S05]  /*61b0*/  VIADD R0, R12, 0x1 ;  /* 0x000000010c007836 */ /* 0x000fca0000000000 */
[----:B------:R-:W-:-:S04]  /*61c0*/  ISETP.NE.AND P1, PT, R0, 0x6, PT ;  /* 0x000000060000780c */ /* 0x000fc80003f25270 */
[----:B0-----:R-:W-:Y:S02]  /*61d0*/  SEL R2, RZ, 0x1, P1 ;  /* 0x00000001ff027807 */ /* 0x001fe40000800000 */
[----:B------:R-:W-:Y:S02]  /*61e0*/  SEL R0, R0, RZ, P1 ;  /* 0x000000ff00007207 */ /* 0x000fe40000800000 */
[----:B------:R-:W-:-:S03]  /*61f0*/  LOP3.LUT R7, R5, R2, RZ, 0x3c, !PT ;  /* 0x0000000205077212 */ /* 0x000fc600078e3cff */
[----:B------:R-:W-:Y:S01]  /*6200*/  IMAD R6, R0, 0x8, R3 ;  /* 0x0000000800067824 */ /* 0x000fe200078e0203 */
[----:B------:R-:W-:Y:S01]  /*6210*/  SHF.L.U32 R5, R7, 0x1f, RZ ;  /* 0x0000001f07057819 */ /* 0x000fe200000006ff */
[----:B-1----:R-:W-:Y:S06]  /*6220*/  @!P0 BRA `(.L_x_114) ;  /* 0x0000000400188947 */ /* 0x002fec0003800000 */
.L_x_127:
[----:B------:R-:W1:Y:S01]  /*6230*/  SYNCS.PHASECHK.TRANS64.TRYWAIT P0, [R6+URZ], R5 ;  /* 0x00000005060075a7 */ /* 0x000e62000800017f */
[----:B------:R-:W-:-:S05]  /*6240*/  VIADD R0, R0, 0x1 ;  /* 0x0000000100007836 */ /* 0x000fca0000000000 */
[----:B------:R-:W-:-:S04]  /*6250*/  ISETP.NE.AND P1, PT, R0, 0x6, PT ;  /* 0x000000060000780c */ /* 0x000fc80003f25270 */
[----:B------:R-:W-:Y:S02]  /*6260*/  SEL R2, RZ, 0x1, P1 ;  /* 0x00000001ff027807 */ /* 0x000fe40000800000 */
[----:B------:R-:W-:Y:S02]  /*6270*/  SEL R0, R0, RZ, P1 ;  /* 0x000000ff00007207 */ /* 0x000fe40000800000 */
[----:B------:R-:W-:-:S03]  /*6280*/  LOP3.LUT R7, R7, R2, RZ, 0x3c, !PT ;  /* 0x0000000207077212 */ /* 0x000fc600078e3cff */
[----:B0-----:R-:W-:Y:S01]  /*6290*/  IMAD R9, R0, 0x8, R3 ;  /* 0x0000000800097824 */ /* 0x001fe200078e0203 */
[----:B------:R-:W-:Y:S01]  /*62a0*/  SHF.L.U32 R4, R7, 0x1f, RZ ;  /* 0x0000001f07047819 */ /* 0x000fe200000006ff */
[----:B-1----:R-:W-:Y:S06]  /*62b0*/  @!P0 BRA `(.L_x_115) ;  /* 0x0000000400088947 */ /* 0x002fec0003800000 */
.L_x_128:
        /* <DEDUP_REMOVED lines=9> */
.L_x_129:
[----:B------:R-:W1:Y:S01]  /*6350*/  SYNCS.PHASECHK.TRANS64.TRYWAIT P0, [R6+URZ], R5 ;  /* 0x00000005060075a7 */ /* 0x000e62000800017f */
[----:B------:R-:W-:-:S05]  /*6360*/  VIADD R0, R0, 0x1 ;  /* 0x0000000100007836 */ /* 0x000fca0000000000 */
[----:B------:R-:W-:-:S04]  /*6370*/  ISETP.NE.AND P1, PT, R0, 0x6, PT ;  /* 0x000000060000780c */ /* 0x000fc80003f25270 */
[----:B------:R-:W-:Y:S02]  /*6380*/  SEL R2, RZ, 0x1, P1 ;  /* 0x00000001ff027807 */ /* 0x000fe40000800000 */
[----:B------:R-:W-:Y:S02]  /*6390*/  SEL R0, R0, RZ, P1 ;  /* 0x000000ff00007207 */ /* 0x000fe40000800000 */
[----:B------:R-:W-:Y:S01]  /*63a0*/  LOP3.LUT R2, R7, R2, RZ, 0x3c, !PT ;  /* 0x0000000207027212 */ /* 0x000fe200078e3cff */
[----:B-1----:R-:W-:Y:S06]  /*63b0*/  @!P0 BRA `(.L_x_117) ;  /* 0x0000000000f08947 */ /* 0x002fec0003800000 */
.L_x_130:
[----:B------:R-:W-:Y:S01]  /*63c0*/  IMAD R3, R0, 0x8, R3 ;  /* 0x0000000800037824 */ /* 0x000fe200078e0203 */
[----:B------:R-:W-:-:S07]  /*63d0*/  SHF.L.U32 R0, R2, 0x1f, RZ ;  /* 0x0000001f02007819 */ /* 0x000fce00000006ff */
.L_x_118:
[----:B--2---:R2:W3:Y:S02]  /*63e0*/  SYNCS.PHASECHK.TRANS64.TRYWAIT P0, [R3+URZ], R0 ;  /* 0x00000000030075a7 */ /* 0x0044e4000800017f */
[----:B---3--:R-:W-:Y:S05]  /*63f0*/  @!P0 NANOSLEEP.SYNCS 0x989680 ;  /* 0x009896800000895d */ /* 0x008fea0003900000 */
[----:B------:R-:W3:Y:S02]  /*6400*/  @!P0 SYNCS.PHASECHK.TRANS64 P0, [R3+URZ], R0 ;  /* 0x00000000030085a7 */ /* 0x000ee4000800007f */
[----:B---3--:R-:W-:Y:S05]  /*6410*/  @!P0 BRA `(.L_x_118) ;  /* 0xfffffffc00f08947 */ /* 0x008fea000383ffff */
.L_x_111:
[----:B------:R-:W-:Y:S05]  /*6420*/  BSYNC B0 ;  /* 0x0000000000007941 */ /* 0x000fea0003800000 */
.L_x_110:
[----:B------:R-:W-:Y:S05]  /*6430*/  EXIT ;  /* 0x000000000000794d */ /* 0x000fea0003800000 */
.L_x_17:
[----:B---3--:R3:W4:Y:S02]  /*6440*/  SYNCS.PHASECHK.TRANS64.TRYWAIT P1, [R3+URZ], R0 ;  /* 0x00000000030075a7 */ /* 0x008724000802017f */
[----:B----4-:R-:W-:Y:S05]  /*6450*/  @!P1 NANOSLEEP.SYNCS 0x989680 ;  /* 0x009896800000995d */ /* 0x010fea0003900000 */
[----:B------:R-:W4:Y:S02]  /*6460*/  @!P1 SYNCS.PHASECHK.TRANS64 P1, [R3+URZ], R0 ;  /* 0x00000000030095a7 */ /* 0x000f24000802007f */
[----:B----4-:R-:W-:Y:S05]  /*6470*/  @!P1 BRA `(.L_x_17) ;  /* 0xfffffffc00f09947 */ /* 0x010fea000383ffff */
[----:B------:R-:W-:Y:S05]  /*6480*/  BRA `(.L_x_16) ;  /* 0xffffffac00707947 */ /* 0x000fea000383ffff */
.L_x_22:
[----:B-1----:R-:W-:-:S04]  /*6490*/  IMAD.U32 R4, RZ, RZ, UR8 ;  /* 0x00000008ff047e24 */ /* 0x002fc8000f8e00ff */
[----:B------:R1:W2:Y:S03]  /*64a0*/  SYNCS.PHASECHK.TRANS64.TRYWAIT P1, [R4+URZ], R3 ;  /* 0x00000003040075a7 */ /* 0x0002a6000802017f */
[----:B--2---:R-:W-:Y:S05]  /*64b0*/  @!P1 NANOSLEEP.SYNCS 0x989680 ;  /* 0x009896800000995d */ /* 0x004fea0003900000 */
[----:B------:R-:W2:Y:S02]  /*64c0*/  @!P1 SYNCS.PHASECHK.TRANS64 P1, [R4+URZ], R3 ;  /* 0x00000003040095a7 */ /* 0x000ea4000802007f */
[----:B--2---:R-:W-:Y:S05]  /*64d0*/  @!P1 BRA `(.L_x_22) ;  /* 0xfffffffc00ec9947 */ /* 0x004fea000383ffff */
[----:B------:R-:W-:Y:S05]  /*64e0*/  BRA `(.L_x_21) ;  /* 0xffffffb000b07947 */ /* 0x000fea000383ffff */
.L_x_97:
[----:B------:R-:W-:Y:S01]  /*64f0*/  BSSY B1, `(.L_x_119) ;  /* 0x0000006000017945 */ /* 0x000fe20003800000 */
[----:B------:R-:W-:-:S07]  /*6500*/  IMAD.MOV.U32 R15, RZ, RZ, -0x1 ;  /* 0xffffffffff0f7424 */ /* 0x000fce00078e00ff */
[----:B------:R-:W-:Y:S05]  /*6510*/  WARPSYNC.COLLECTIVE R15, `(.L_x_120) ;  /* 0x000000000f0c7348 */ /* 0x000fea0003c00000 */
[----:B------:R-:W-:Y:S02]  /*6520*/  ELECT P6, UR62, PT ;  /* 0x00000000003e782f */ /* 0x000fe400038c0000 */
[----:B------:R-:W-:Y:S01]  /*6530*/  MOV R14, UR62 ;  /* 0x0000003e000e7c02 */ /* 0x000fe20008000f00 */
[----:B------:R-:W-:Y:S10]  /*6540*/  ENDCOLLECTIVE ;  /* 0x000000000000791b */ /* 0x000ff40003800000 */
.L_x_120:
[----:B------:R-:W-:Y:S05]  /*6550*/  BSYNC B1 ;  /* 0x0000000000017941 */ /* 0x000fea0003800000 */
.L_x_119:
[----:B------:R-:W-:Y:S05]  /*6560*/  BRA `(.L_x_121) ;  /* 0xfffffff000007947 */ /* 0x000fea000383ffff */
.L_x_100:
[----:B0-----:R0:W1:Y:S02]  /*6570*/  SYNCS.PHASECHK.TRANS64.TRYWAIT P1, [R14+URZ+0x30], R7 ;  /* 0x000030070e0075a7 */ /* 0x001064000802017f */
[----:B-1----:R-:W-:Y:S05]  /*6580*/  @!P1 NANOSLEEP.SYNCS 0x989680 ;  /* 0x009896800000995d */ /* 0x002fea0003900000 */
[----:B------:R-:W1:Y:S02]  /*6590*/  @!P1 SYNCS.PHASECHK.TRANS64 P1, [R14+URZ+0x30], R7 ;  /* 0x000030070e0095a7 */ /* 0x000e64000802007f */
[----:B-1----:R-:W-:Y:S05]  /*65a0*/  @!P1 BRA `(.L_x_100) ;  /* 0xfffffffc00f09947 */ /* 0x002fea000383ffff */
[----:B------:R-:W-:Y:S05]  /*65b0*/  BRA `(.L_x_122) ;  /* 0xfffffff000347947 */ /* 0x000fea000383ffff */
.L_x_109:
[----:B------:R-:W-:Y:S01]  /*65c0*/  BSSY B0, `(.L_x_123) ;  /* 0x0000006000007945 */ /* 0x000fe20003800000 */
[----:B------:R-:W-:-:S07]  /*65d0*/  IMAD.MOV.U32 R15, RZ, RZ, -0x1 ;  /* 0xffffffffff0f7424 */ /* 0x000fce00078e00ff */
[----:B------:R-:W-:Y:S05]  /*65e0*/  WARPSYNC.COLLECTIVE R15, `(.L_x_124) ;  /* 0x000000000f0c7348 */ /* 0x000fea0003c00000 */
[----:B------:R-:W-:Y:S02]  /*65f0*/  ELECT P6, UR62, PT ;  /* 0x00000000003e782f */ /* 0x000fe400038c0000 */
[----:B------:R-:W-:Y:S01]  /*6600*/  MOV R14, UR62 ;  /* 0x0000003e000e7c02 */ /* 0x000fe20008000f00 */
[----:B------:R-:W-:Y:S10]  /*6610*/  ENDCOLLECTIVE ;  /* 0x000000000000791b */ /* 0x000ff40003800000 */
.L_x_124:
[----:B------:R-:W-:Y:S05]  /*6620*/  BSYNC B0 ;  /* 0x0000000000007941 */ /* 0x000fea0003800000 */
.L_x_123:
[----:B------:R-:W-:Y:S05]  /*6630*/  BRA `(.L_x_125) ;  /* 0xfffffff800847947 */ /* 0x000fea000383ffff */
.L_x_113:
[----:B0-----:R0:W1:Y:S02]  /*6640*/  SYNCS.PHASECHK.TRANS64.TRYWAIT P0, [R7+URZ], R2 ;  /* 0x00000002070075a7 */ /* 0x001064000800017f */
[----:B-1----:R-:W-:Y:S05]  /*6650*/  @!P0 NANOSLEEP.SYNCS 0x989680 ;  /* 0x009896800000895d */ /* 0x002fea0003900000 */
[----:B------:R-:W1:Y:S02]  /*6660*/  @!P0 SYNCS.PHASECHK.TRANS64 P0, [R7+URZ], R2 ;  /* 0x00000002070085a7 */ /* 0x000e64000800007f */
[----:B-1----:R-:W-:Y:S05]  /*6670*/  @!P0 BRA `(.L_x_113) ;  /* 0xfffffffc00f08947 */ /* 0x002fea000383ffff */
[----:B------:R-:W-:Y:S05]  /*6680*/  BRA `(.L_x_126) ;  /* 0xfffffff800c47947 */ /* 0x000fea000383ffff */
.L_x_114:
[----:B0-----:R0:W1:Y:S02]  /*6690*/  SYNCS.PHASECHK.TRANS64.TRYWAIT P0, [R9+URZ], R4 ;  /* 0x00000004090075a7 */ /* 0x001064000800017f */
[----:B-1----:R-:W-:Y:S05]  /*66a0*/  @!P0 NANOSLEEP.SYNCS 0x989680 ;  /* 0x009896800000895d */ /* 0x002fea0003900000 */
[----:B------:R-:W1:Y:S02]  /*66b0*/  @!P0 SYNCS.PHASECHK.TRANS64 P0, [R9+URZ], R4 ;  /* 0x00000004090085a7 */ /* 0x000e64000800007f */
[----:B-1----:R-:W-:Y:S05]  /*66c0*/  @!P0 BRA `(.L_x_114) ;  /* 0xfffffffc00f08947 */ /* 0x002fea000383ffff */
[----:B------:R-:W-:Y:S05]  /*66d0*/  BRA `(.L_x_127) ;  /* 0xfffffff800d47947 */ /* 0x000fea000383ffff */
.L_x_115:
[----:B0-----:R0:W1:Y:S02]  /*66e0*/  SYNCS.PHASECHK.TRANS64.TRYWAIT P0, [R6+URZ], R5 ;  /* 0x00000005060075a7 */ /* 0x001064000800017f */
[----:B-1----:R-:W-:Y:S05]  /*66f0*/  @!P0 NANOSLEEP.SYNCS 0x989680 ;  /* 0x009896800000895d */ /* 0x002fea0003900000 */
[----:B------:R-:W1:Y:S02]  /*6700*/  @!P0 SYNCS.PHASECHK.TRANS64 P0, [R6+URZ], R5 ;  /* 0x00000005060085a7 */ /* 0x000e64000800007f */
[----:B-1----:R-:W-:Y:S05]  /*6710*/  @!P0 BRA `(.L_x_115) ;  /* 0xfffffffc00f08947 */ /* 0x002fea000383ffff */
[----:B------:R-:W-:Y:S05]  /*6720*/  BRA `(.L_x_128) ;  /* 0xfffffff800e47947 */ /* 0x000fea000383ffff */
.L_x_116:
[----:B0-----:R0:W1:Y:S02]  /*6730*/  SYNCS.PHASECHK.TRANS64.TRYWAIT P0, [R9+URZ], R4 ;  /* 0x00000004090075a7 */ /* 0x001064000800017f */
[----:B-1----:R-:W-:Y:S05]  /*6740*/  @!P0 NANOSLEEP.SYNCS 0x989680 ;  /* 0x009896800000895d */ /* 0x002fea0003900000 */
[----:B------:R-:W1:Y:S02]  /*6750*/  @!P0 SYNCS.PHASECHK.TRANS64 P0, [R9+URZ], R4 ;  /* 0x00000004090085a7 */ /* 0x000e64000800007f */
[----:B-1----:R-:W-:Y:S05]  /*6760*/  @!P0 BRA `(.L_x_116) ;  /* 0xfffffffc00f08947 */ /* 0x002fea000383ffff */
[----:B------:R-:W-:Y:S05]  /*6770*/  BRA `(.L_x_129) ;  /* 0xfffffff800f47947 */ /* 0x000fea000383ffff */
.L_x_117:
[----:B-1----:R1:W2:Y:S02]  /*6780*/  SYNCS.PHASECHK.TRANS64.TRYWAIT P0, [R6+URZ], R5 ;  /* 0x00000005060075a7 */ /* 0x0022a4000800017f */
[----:B--2---:R-:W-:Y:S05]  /*6790*/  @!P0 NANOSLEEP.SYNCS 0x989680 ;  /* 0x009896800000895d */ /* 0x004fea0003900000 */
[----:B------:R-:W2:Y:S02]  /*67a0*/  @!P0 SYNCS.PHASECHK.TRANS64 P0, [R6+URZ], R5 ;  /* 0x00000005060085a7 */ /* 0x000ea4000800007f */
[----:B--2---:R-:W-:Y:S05]  /*67b0*/  @!P0 BRA `(.L_x_117) ;  /* 0xfffffffc00f08947 */ /* 0x004fea000383ffff */
[----:B------:R-:W-:Y:S05]  /*67c0*/  BRA `(.L_x_130) ;  /* 0xfffffff800fc7947 */ /* 0x000fea000383ffff */
.L_x_131:
[----:B------:R-:W-:-:S00]  /*67d0*/  BRA `(.L_x_131) ;  /* 0xfffffffc00fc7947 */ /* 0x000fc0000383ffff */
[----:B------:R-:W-:-:S00]  /*67e0*/  NOP ;  /* 0x0000000000007918 */ /* 0x000fc00000000000 */
        /* <DEDUP_REMOVED lines=9> */
.L_x_132:


//--------------------- .nv.global.init           --------------------------
	.section	.nv.global.init,"aw",@progbits
.nv.global.init:
	.type		$str$22,@object
	.size		$str$22,($str$23 - $str$22)
$str$22:
        /*0000*/ 	.byte	0x6b, 0x5f, 0x74, 0x69, 0x6c, 0x65, 0x5f, 0x63, 0x6f, 0x75, 0x6e, 0x74, 0x20, 0x3e, 0x3d, 0x20
        /*0010*/ 	.byte	0x31, 0x00
	.type		$str$23,@object
	.size		$str$23,(__unnamed_1 - $str$23)
$str$23:
        /*0012*/ 	.byte	0x2f, 0x74, 0x6d, 0x70, 0x2f, 0x63, 0x75, 0x74, 0x6c, 0x61, 0x73, 0x73, 0x5f, 0x73, 0x77, 0x65
        /*0022*/ 	.byte	0x65, 0x70, 0x5f, 0x73, 0x72, 0x63, 0x2f, 0x69, 0x6e, 0x63, 0x6c, 0x75, 0x64, 0x65, 0x2f, 0x63
        /*0032*/ 	.byte	0x75, 0x74, 0x6c, 0x61, 0x73, 0x73, 0x2f, 0x67, 0x65, 0x6d, 0x6d, 0x2f, 0x63, 0x6f, 0x6c, 0x6c
        /*0042*/ 	.byte	0x65, 0x63, 0x74, 0x69, 0x76, 0x65, 0x2f, 0x73, 0x6d, 0x39, 0x30, 0x5f, 0x6d, 0x6d, 0x61, 0x5f
        /*0052*/ 	.byte	0x74, 0x6d, 0x61, 0x5f, 0x67, 0x6d, 0x6d, 0x61, 0x5f, 0x73, 0x73, 0x5f, 0x77, 0x61, 0x72, 0x70
        /*0062*/ 	.byte	0x73, 0x70, 0x65, 0x63, 0x69, 0x61, 0x6c, 0x69, 0x7a, 0x65, 0x64, 0x2e, 0x68, 0x70, 0x70, 0x00
	.type		__unnamed_1,@object
	.size		__unnamed_1,(.L_0 - __unnamed_1)
__unnamed_1:
        /*0072*/ 	.byte	0x76, 0x6f, 0x69, 0x64, 0x20, 0x63, 0x75, 0x74, 0x6c, 0x61, 0x73, 0x73, 0x3a, 0x3a, 0x67, 0x65
        /* <DEDUP_REMOVED lines=179> */
        /*0bb2*/ 	.byte	0x64, 0x65, 0x6e, 0x74, 0x69, 0x74, 0x79, 0x5d, 0x00
.L_0:


//--------------------- .nv.shared._ZN7cutlass13device_kernelINS_4gemm6kernel13GemmUniversalIN4cute5tupleIJiiiiEEENS1_10collective13CollectiveMmaINS1_34MainloopSm90TmaGmmaWarpSpecializedILi6ENS5_IJNS4_1CILi1EEESB_SB_EEENS1_35KernelTmaWarpSpecializedCooperativeEEENS5_IJNSA_ILi256EEENSA_ILi32EEENSA_ILi64EEEEEENS_6half_tENS5_IJlSB_lEEESJ_SK_NS4_8TiledMMAINS4_8MMA_AtomIJNS4_4SM904GMMA25MMA_64x32x16_F32F16F16_SSILNSO_5MajorE0ELSQ_0ELNSO_7ScaleInE1ELSR_1EEEEEENS4_6LayoutINS5_IJNSA_ILi2EEESB_SB_EEENS5_IJSB_NSA_ILi0EEESX_EEEEENS5_IJNS4_10UnderscoreES10_S10_EEEEENS4_13SM90_TMA_LOADENS4_14ComposedLayoutINS4_7SwizzleILi3ELi4ELi3EEENS4_18smem_ptr_flag_bitsILi16EEENSU_INS5_IJNSA_ILi8EEESH_EEENS5_IJSH_SB_EEEEEEEvNS4_8identityES13_S1D_vS1E_EENS_8epilogue10collective6detail29Sm90TmaWarpSpecializedAdapterINS1H_15DefaultEpilogueISJ_SK_SK_NS1G_6thread17LinearCombinationISJ_Li1EffLNS1L_9ScaleType4KindE0ELNS_15FloatRoundStyleE2ESJ_EENS1_15EpilogueDefaultEEEEEvvEEEEvNT_6ParamsE --------------------------
	.section	.nv.shared._ZN7cutlass13device_kernelINS_4gemm6kernel13GemmUniversalIN4cute5tupleIJiiiiEEENS1_10collective13CollectiveMmaINS1_34MainloopSm90TmaGmmaWarpSpecializedILi6ENS5_IJNS4_1CILi1EEESB_SB_EEENS1_35KernelTmaWarpSpecializedCooperativeEEENS5_IJNSA_ILi256EEENSA_ILi32EEENSA_ILi64EEEEEENS_6half_tENS5_IJlSB_lEEESJ_SK_NS4_8TiledMMAINS4_8MMA_AtomIJNS4_4SM904GMMA25MMA_64x32x16_F32F16F16_SSILNSO_5MajorE0ELSQ_0ELNSO_7ScaleInE1ELSR_1EEEEEENS4_6LayoutINS5_IJNSA_ILi2EEESB_SB_EEENS5_IJSB_NSA_ILi0EEESX_EEEEENS5_IJNS4_10UnderscoreES10_S10_EEEEENS4_13SM90_TMA_LOADENS4_14ComposedLayoutINS4_7SwizzleILi3ELi4ELi3EEENS4_18smem_ptr_flag_bitsILi16EEENSU_INS5_IJNSA_ILi8EEESH_EEENS5_IJSH_SB_EEEEEEEvNS4_8identityES13_S1D_vS1E_EENS_8epilogue10collective6detail29Sm90TmaWarpSpecializedAdapterINS1H_15DefaultEpilogueISJ_SK_SK_NS1G_6thread17LinearCombinationISJ_Li1EffLNS1L_9ScaleType4KindE0ELNS_15FloatRoundStyleE2ESJ_EENS1_15EpilogueDefaultEEEEEvvEEEEvNT_6ParamsE,"aw",@nobits
	.sectionflags	@""
	.align	16
	.zero		1024


//--------------------- .nv.shared.reserved.0     --------------------------
	.section	.nv.shared.reserved.0,"aw",@nobits
	.weak		__nv_reservedSMEM_offset_0_alias
	.size		__nv_reservedSMEM_offset_0_alias, 0, 0
	.other		__nv_reservedSMEM_offset_0_alias,@"STO_CUDA_RESERVED_SHARED STV_DEFAULT"
__nv_reservedSMEM_offset_0_alias:
	.zero		0


//--------------------- .nv.global                --------------------------
	.section	.nv.global,"aw",@nobits
.nv.global:
	.type		_ZN40_INTERNAL_e871244d_4_k_cu_7b0bdf04_130894cute1_E,@object
	.size		_ZN40_INTERNAL_e871244d_4_k_cu_7b0bdf04_130894cute1_E,(_ZN40_INTERNAL_e871244d_4_k_cu_7b0bdf04_130894cuda3std3__45__cpo6cbeginE - _ZN40_INTERNAL_e871244d_4_k_cu_7b0bdf04_130894cute1_E)
_ZN40_INTERNAL_e871244d_4_k_cu_7b0bdf04_130894cute1_E:
	.zero		1
	.type		_ZN40_INTERNAL_e871244d_4_k_cu_7b0bdf04_130894cuda3std3__45__cpo6cbeginE,@object
	.size		_ZN40_INTERNAL_e871244d_4_k_cu_7b0bdf04_130894cuda3std3__45__cpo6cbeginE,(_ZN40_INTERNAL_e871244d_4_k_cu_7b0bdf04_130894cuda3std3__48in_placeE - _ZN40_INTERNAL_e871244d_4_k_cu_7b0bdf04_130894cuda3std3__45__cpo6cbeginE)
_ZN40_INTERNAL_e871244d_4_k_cu_7b0bdf04_130894cuda3std3__45__cpo6cbeginE:
	.zero		1
	.type		_ZN40_INTERNAL_e871244d_4_k_cu_7b0bdf04_130894cuda3std3__48in_placeE,@object
	.size		_ZN40_INTERNAL_e871244d_4_k_cu_7b0bdf04_130894cuda3std3__48in_placeE,(_ZN40_INTERNAL_e871244d_4_k_cu_7b0bdf04_130894cuda3std6ranges3__45__cpo9iter_moveE - _ZN40_INTERNAL_e871244d_4_k_cu_7b0bdf04_130894cuda3std3__48in_placeE)
_ZN40_INTERNAL_e871244d_4_k_cu_7b0bdf04_130894cuda3std3__48in_placeE:
	.zero		1
	.type		_ZN40_INTERNAL_e871244d_4_k_cu_7b0bdf04_130894cuda3std6ranges3__45__cpo9iter_moveE,@object
	.size		_ZN40_INTERNAL_e871244d_4_k_cu_7b0bdf04_130894cuda3std6ranges3__45__cpo9iter_moveE,(_ZN40_INTERNAL_e871244d_4_k_cu_7b0bdf04_130894cuda3std3__45__cpo5beginE - _ZN40_INTERNAL_e871244d_4_k_cu_7b0bdf04_130894cuda3std6ranges3__45__cpo9iter_moveE)
_ZN40_INTERNAL_e871244d_4_k_cu_7b0bdf04_130894cuda3std6ranges3__45__cpo9iter_moveE:
	.zero		1
	.type		_ZN40_INTERNAL_e871244d_4_k_cu_7b0bdf04_130894cuda3std3__45__cpo5beginE,@object
	.size		_ZN40_INTERNAL_e871244d_4_k_cu_7b0bdf04_130894cuda3std3__45__cpo5beginE,(_ZN40_INTERNAL_e871244d_4_k_cu_7b0bdf04_130894cuda3std3__442_GLOBAL__N__e871244d_4_k_cu_7b0bdf04_130896ignoreE - _ZN40_INTERNAL_e871244d_4_k_cu_7b0bdf04_130894cuda3std3__45__cpo5beginE)
_ZN40_INTERNAL_e871244d_4_k_cu_7b0bdf04_130894cuda3std3__45__cpo5beginE:
	.zero		1
	.type		_ZN40_INTERNAL_e871244d_4_k_cu_7b0bdf04_130894cuda3std3__442_GLOBAL__N__e871244d_4_k_cu_7b0bdf04_130896ignoreE,@object
	.size		_ZN40_INTERNAL_e871244d_4_k_cu_7b0bdf04_130894cuda3std3__442_GLOBAL__N__e871244d_4_k_cu_7b0bdf04_130896ignoreE,(_ZN40_INTERNAL_e871244d_4_k_cu_7b0bdf04_130894cute7productE - _ZN40_INTERNAL_e871244d_4_k_cu_7b0bdf04_130894cuda3std3__442_GLOBAL__N__e871244d_4_k_cu_7b0bdf04_130896ignoreE)
_ZN40_INTERNAL_e871244d_4_k_cu_7b0bdf04_130894cuda3std3__442_GLOBAL__N__e871244d_4_k_cu_7b0bdf04_130896ignoreE:
	.zero		1
	.type		_ZN40_INTERNAL_e871244d_4_k_cu_7b0bdf04_130894cute7productE,@object
	.size		_ZN40_INTERNAL_e871244d_4_k_cu_7b0bdf04_130894cute7productE,(_ZN40_INTERNAL_e871244d_4_k_cu_7b0bdf04_130894cuda3std3__45__cpo3endE - _ZN40_INTERNAL_e871244d_4_k_cu_7b0bdf04_130894cute7productE)
_ZN40_INTERNAL_e871244d_4_k_cu_7b0bdf04_130894cute7productE:
	.zero		1
	.type		_ZN40_INTERNAL_e871244d_4_k_cu_7b0bdf04_130894cuda3std3__45__cpo3endE,@object
	.size		_ZN40_INTERNAL_e871244d_4_k_cu_7b0bdf04_130894cuda3std3__45__cpo3endE,(_ZN40_INTERNAL_e871244d_4_k_cu_7b0bdf04_130894cuda3std3__419piecewise_constructE - _ZN40_INTERNAL_e871244d_4_k_cu_7b0bdf04_130894cuda3std3__45__cpo3endE)
_ZN40_INTERNAL_e871244d_4_k_cu_7b0bdf04_130894cuda3std3__45__cpo3endE:
	.zero		1
	.type		_ZN40_INTERNAL_e871244d_4_k_cu_7b0bdf04_130894cuda3std3__419piecewise_constructE,@object
	.size		_ZN40_INTERNAL_e871244d_4_k_cu_7b0bdf04_130894cuda3std3__419piecewise_constructE,(_ZN40_INTERNAL_e871244d_4_k_cu_7b0bdf04_130894cuda3std3__45__cpo4cendE - _ZN40_INTERNAL_e871244d_4_k_cu_7b0bdf04_130894cuda3std3__419piecewise_constructE)
_ZN40_INTERNAL_e871244d_4_k_cu_7b0bdf04_130894cuda3std3__419piecewise_constructE:
	.zero		1
	.type		_ZN40_INTERNAL_e871244d_4_k_cu_7b0bdf04_130894cuda3std3__45__cpo4cendE,@object
	.size		_ZN40_INTERNAL_e871244d_4_k_cu_7b0bdf04_130894cuda3std3__45__cpo4cendE,(_ZN40_INTERNAL_e871244d_4_k_cu_7b0bdf04_130894cuda3std6ranges3__45__cpo4swapE - _ZN40_INTERNAL_e871244d_4_k_cu_7b0bdf04_130894cuda3std3__45__cpo4cendE)
_ZN40_INTERNAL_e871244d_4_k_cu_7b0bdf04_130894cuda3std3__45__cpo4cendE:
	.zero		1
	.type		_ZN40_INTERNAL_e871244d_4_k_cu_7b0bdf04_130894cuda3std6ranges3__45__cpo4swapE,@object
	.size		_ZN40_INTERNAL_e871244d_4_k_cu_7b0bdf04_130894cuda3std6ranges3__45__cpo4swapE,(.L_8 - _ZN40_INTERNAL_e871244d_4_k_cu_7b0bdf04_130894cuda3std6ranges3__45__cpo4swapE)
_ZN40_INTERNAL_e871244d_4_k_cu_7b0bdf04_130894cuda3std6ranges3__45__cpo4swapE:
	.zero		1
.L_8:


//--------------------- .nv.constant0._ZN7cutlass13device_kernelINS_4gemm6kernel13GemmUniversalIN4cute5tupleIJiiiiEEENS1_10collective13CollectiveMmaINS1_34MainloopSm90TmaGmmaWarpSpecializedILi6ENS5_IJNS4_1CILi1EEESB_SB_EEENS1_35KernelTmaWarpSpecializedCooperativeEEENS5_IJNSA_ILi256EEENSA_ILi32EEENSA_ILi64EEEEEENS_6half_tENS5_IJlSB_lEEESJ_SK_NS4_8TiledMMAINS4_8MMA_AtomIJNS4_4SM904GMMA25MMA_64x32x16_F32F16F16_SSILNSO_5MajorE0ELSQ_0ELNSO_7ScaleInE1ELSR_1EEEEEENS4_6LayoutINS5_IJNSA_ILi2EEESB_SB_EEENS5_IJSB_NSA_ILi0EEESX_EEEEENS5_IJNS4_10UnderscoreES10_S10_EEEEENS4_13SM90_TMA_LOADENS4_14ComposedLayoutINS4_7SwizzleILi3ELi4ELi3EEENS4_18smem_ptr_flag_bitsILi16EEENSU_INS5_IJNSA_ILi8EEESH_EEENS5_IJSH_SB_EEEEEEEvNS4_8identityES13_S1D_vS1E_EENS_8epilogue10collective6detail29Sm90TmaWarpSpecializedAdapterINS1H_15DefaultEpilogueISJ_SK_SK_NS1G_6thread17LinearCombinationISJ_Li1EffLNS1L_9ScaleType4KindE0ELNS_15FloatRoundStyleE2ESJ_EENS1_15EpilogueDefaultEEEEEvvEEEEvNT_6ParamsE --------------------------
	.section	.nv.constant0._ZN7cutlass13device_kernelINS_4gemm6kernel13GemmUniversalIN4cute5tupleIJiiiiEEENS1_10collective13CollectiveMmaINS1_34MainloopSm90TmaGmmaWarpSpecializedILi6ENS5_IJNS4_1CILi1EEESB_SB_EEENS1_35KernelTmaWarpSpecializedCooperativeEEENS5_IJNSA_ILi256EEENSA_ILi32EEENSA_ILi64EEEEEENS_6half_tENS5_IJlSB_lEEESJ_SK_NS4_8TiledMMAINS4_8MMA_AtomIJNS4_4SM904GMMA25MMA_64x32x16_F32F16F16_SSILNSO_5MajorE0ELSQ_0ELNSO_7ScaleInE1ELSR_1EEEEEENS4_6LayoutINS5_IJNSA_ILi2EEESB_SB_EEENS5_IJSB_NSA_ILi0EEESX_EEEEENS5_IJNS4_10UnderscoreES10_S10_EEEEENS4_13SM90_TMA_LOADENS4_14ComposedLayoutINS4_7SwizzleILi3ELi4ELi3EEENS4_18smem_ptr_flag_bitsILi16EEENSU_INS5_IJNSA_ILi8EEESH_EEENS5_IJSH_SB_EEEEEEEvNS4_8identityES13_S1D_vS1E_EENS_8epilogue10collective6detail29Sm90TmaWarpSpecializedAdapterINS1H_15DefaultEpilogueISJ_SK_SK_NS1G_6thread17LinearCombinationISJ_Li1EffLNS1L_9ScaleType4KindE0ELNS_15FloatRoundStyleE2ESJ_EENS1_15EpilogueDefaultEEEEEvvEEEEvNT_6ParamsE,"a",@progbits
	.sectionflags	@""
	.align	4
.nv.constant0._ZN7cutlass13device_kernelINS_4gemm6kernel13GemmUniversalIN4cute5tupleIJiiiiEEENS1_10collective13CollectiveMmaINS1_34MainloopSm90TmaGmmaWarpSpecializedILi6ENS5_IJNS4_1CILi1EEESB_SB_EEENS1_35KernelTmaWarpSpecializedCooperativeEEENS5_IJNSA_ILi256EEENSA_ILi32EEENSA_ILi64EEEEEENS_6half_tENS5_IJlSB_lEEESJ_SK_NS4_8TiledMMAINS4_8MMA_AtomIJNS4_4SM904GMMA25MMA_64x32x16_F32F16F16_SSILNSO_5MajorE0ELSQ_0ELNSO_7ScaleInE1ELSR_1EEEEEENS4_6LayoutINS5_IJNSA_ILi2EEESB_SB_EEENS5_IJSB_NSA_ILi0EEESX_EEEEENS5_IJNS4_10UnderscoreES10_S10_EEEEENS4_13SM90_TMA_LOADENS4_14ComposedLayoutINS4_7SwizzleILi3ELi4ELi3EEENS4_18smem_ptr_flag_bitsILi16EEENSU_INS5_IJNSA_ILi8EEESH_EEENS5_IJSH_SB_EEEEEEEvNS4_8identityES13_S1D_vS1E_EENS_8epilogue10collective6detail29Sm90TmaWarpSpecializedAdapterINS1H_15DefaultEpilogueISJ_SK_SK_NS1G_6thread17LinearCombinationISJ_Li1EffLNS1L_9ScaleType4KindE0ELNS_15FloatRoundStyleE2ESJ_EENS1_15EpilogueDefaultEEEEEvvEEEEvNT_6ParamsE:
	.zero		1664


//--------------------- SYMBOLS --------------------------

	.type		.nv.reservedSmem.offset0,@object
	.size		.nv.reservedSmem.offset0,0x4
	.type		__assertfail,@function
